//
// Generated by NVIDIA NVVM Compiler
//
// Compiler Build ID: CL-36424714
// Cuda compilation tools, release 13.0, V13.0.88
// Based on NVVM 20.0.0
//

.version 9.0
.target sm_100
.address_size 64

	// .globl	_Z11ssmf_kernelP6float2S0_S0_i
// _ZZ11ssmf_kernelP6float2S0_S0_iE5smeas has been demoted

.visible .entry _Z11ssmf_kernelP6float2S0_S0_i(
	.param .u64 .ptr .align 1 _Z11ssmf_kernelP6float2S0_S0_i_param_0,
	.param .u64 .ptr .align 1 _Z11ssmf_kernelP6float2S0_S0_i_param_1,
	.param .u64 .ptr .align 1 _Z11ssmf_kernelP6float2S0_S0_i_param_2,
	.param .u32 _Z11ssmf_kernelP6float2S0_S0_i_param_3
)
{
	.reg .pred 	%p<6>;
	.reg .b32 	%r<18>;
	.reg .b32 	%f<59>;
	.reg .b64 	%rd<18>;
	// demoted variable
	.shared .align 8 .b8 _ZZ11ssmf_kernelP6float2S0_S0_iE5smeas[800];
	ld.param.u64 	%rd1, [_Z11ssmf_kernelP6float2S0_S0_i_param_0];
	ld.param.u64 	%rd2, [_Z11ssmf_kernelP6float2S0_S0_i_param_1];
	ld.param.u64 	%rd3, [_Z11ssmf_kernelP6float2S0_S0_i_param_2];
	ld.param.u32 	%r5, [_Z11ssmf_kernelP6float2S0_S0_i_param_3];
	mov.u32 	%r1, %ctaid.z;
	mov.u32 	%r2, %tid.x;
	mov.u32 	%r3, %ctaid.y;
	setp.gt.u32 	%p1, %r2, 99;
	shl.b32 	%r6, %r2, 3;
	mov.u32 	%r7, _ZZ11ssmf_kernelP6float2S0_S0_iE5smeas;
	add.s32 	%r4, %r7, %r6;
	@%p1 bra 	$L__BB0_2;
	mad.lo.s32 	%r8, %r3, 200, %r2;
	cvta.to.global.u64 	%rd4, %rd1;
	cvta.to.global.u64 	%rd5, %rd2;
	add.s32 	%r9, %r8, %r1;
	mul.lo.s32 	%r10, %r5, 20000;
	cvt.s64.s32 	%rd6, %r10;
	cvt.u64.u32 	%rd7, %r9;
	add.s64 	%rd8, %rd7, %rd6;
	shl.b64 	%rd9, %rd8, 3;
	add.s64 	%rd10, %rd4, %rd9;
	ld.global.v2.f32 	{%f1, %f2}, [%rd10+800];
	mul.wide.u32 	%rd11, %r8, 8;
	add.s64 	%rd12, %rd5, %rd11;
	ld.global.f32 	%f3, [%rd12+800];
	add.s32 	%r11, %r10, %r9;
	mul.wide.s32 	%rd13, %r11, 8;
	add.s64 	%rd14, %rd4, %rd13;
	ld.global.f32 	%f4, [%rd14];
	ld.global.f32 	%f5, [%rd12];
	mul.f32 	%f6, %f4, %f5;
	fma.rn.f32 	%f7, %f1, %f3, %f6;
	ld.global.f32 	%f8, [%rd14+4];
	mul.f32 	%f9, %f8, %f5;
	fma.rn.f32 	%f10, %f2, %f3, %f9;
	st.shared.v2.f32 	[%r4], {%f7, %f10};
$L__BB0_2:
	bar.sync 	0;
	setp.gt.u32 	%p2, %r2, 49;
	@%p2 bra 	$L__BB0_4;
	ld.shared.v2.f32 	{%f11, %f12}, [%r4+400];
	ld.shared.v2.f32 	{%f13, %f14}, [%r4];
	add.f32 	%f15, %f11, %f13;
	add.f32 	%f16, %f12, %f14;
	st.shared.v2.f32 	[%r4], {%f15, %f16};
$L__BB0_4:
	bar.sync 	0;
	setp.gt.u32 	%p3, %r2, 24;
	@%p3 bra 	$L__BB0_6;
	ld.shared.v2.f32 	{%f17, %f18}, [%r4+200];
	ld.shared.v2.f32 	{%f19, %f20}, [%r4];
	add.f32 	%f21, %f17, %f19;
	add.f32 	%f22, %f18, %f20;
	st.shared.v2.f32 	[%r4], {%f21, %f22};
$L__BB0_6:
	bar.sync 	0;
	setp.gt.u32 	%p4, %r2, 4;
	@%p4 bra 	$L__BB0_8;
	shl.b32 	%r12, %r2, 5;
	add.s32 	%r13, %r4, %r12;
	ld.shared.v2.f32 	{%f23, %f24}, [%r13];
	ld.shared.v2.f32 	{%f25, %f26}, [%r13+8];
	add.f32 	%f27, %f23, %f25;
	ld.shared.v2.f32 	{%f28, %f29}, [%r13+16];
	add.f32 	%f30, %f27, %f28;
	ld.shared.v2.f32 	{%f31, %f32}, [%r13+24];
	add.f32 	%f33, %f30, %f31;
	ld.shared.v2.f32 	{%f34, %f35}, [%r13+32];
	add.f32 	%f36, %f33, %f34;
	add.f32 	%f37, %f24, %f26;
	add.f32 	%f38, %f37, %f29;
	add.f32 	%f39, %f38, %f32;
	add.f32 	%f40, %f39, %f35;
	st.shared.v2.f32 	[%r4], {%f36, %f40};
$L__BB0_8:
	bar.sync 	0;
	setp.ne.s32 	%p5, %r2, 0;
	@%p5 bra 	$L__BB0_10;
	ld.shared.v2.f32 	{%f41, %f42}, [_ZZ11ssmf_kernelP6float2S0_S0_iE5smeas+8];
	ld.shared.v2.f32 	{%f43, %f44}, [_ZZ11ssmf_kernelP6float2S0_S0_iE5smeas+16];
	add.f32 	%f45, %f41, %f43;
	ld.shared.v2.f32 	{%f46, %f47}, [_ZZ11ssmf_kernelP6float2S0_S0_iE5smeas+24];
	add.f32 	%f48, %f45, %f46;
	ld.shared.v2.f32 	{%f49, %f50}, [_ZZ11ssmf_kernelP6float2S0_S0_iE5smeas+32];
	add.f32 	%f51, %f48, %f49;
	ld.shared.v2.f32 	{%f52, %f53}, [_ZZ11ssmf_kernelP6float2S0_S0_iE5smeas];
	add.f32 	%f54, %f52, %f51;
	add.f32 	%f55, %f42, %f44;
	add.f32 	%f56, %f55, %f47;
	add.f32 	%f57, %f56, %f50;
	add.f32 	%f58, %f53, %f57;
	st.shared.v2.f32 	[_ZZ11ssmf_kernelP6float2S0_S0_iE5smeas], {%f54, %f58};
	mov.u32 	%r14, %ntid.y;
	mov.u32 	%r15, %nctaid.y;
	mul.lo.s32 	%r16, %r15, %r14;
	mad.lo.s32 	%r17, %r16, %r1, %r3;
	cvta.to.global.u64 	%rd15, %rd3;
	mul.wide.u32 	%rd16, %r17, 8;
	add.s64 	%rd17, %rd15, %rd16;
	st.global.v2.f32 	[%rd17], {%f54, %f58};
$L__BB0_10:
	ret;

}
	// .globl	_Z11conj_kernelP6float2S0_S0_S0_ii
.visible .entry _Z11conj_kernelP6float2S0_S0_S0_ii(
	.param .u64 .ptr .align 1 _Z11conj_kernelP6float2S0_S0_S0_ii_param_0,
	.param .u64 .ptr .align 1 _Z11conj_kernelP6float2S0_S0_S0_ii_param_1,
	.param .u64 .ptr .align 1 _Z11conj_kernelP6float2S0_S0_S0_ii_param_2,
	.param .u64 .ptr .align 1 _Z11conj_kernelP6float2S0_S0_S0_ii_param_3,
	.param .u32 _Z11conj_kernelP6float2S0_S0_S0_ii_param_4,
	.param .u32 _Z11conj_kernelP6float2S0_S0_S0_ii_param_5
)
{
	.reg .pred 	%p<6>;
	.reg .b32 	%r<10>;
	.reg .b32 	%f<31>;
	.reg .b64 	%rd<15>;
	.reg .b64 	%fd<5>;

	ld.param.u64 	%rd3, [_Z11conj_kernelP6float2S0_S0_S0_ii_param_0];
	ld.param.u64 	%rd4, [_Z11conj_kernelP6float2S0_S0_S0_ii_param_1];
	ld.param.u64 	%rd5, [_Z11conj_kernelP6float2S0_S0_S0_ii_param_2];
	ld.param.u64 	%rd6, [_Z11conj_kernelP6float2S0_S0_S0_ii_param_3];
	ld.param.u32 	%r2, [_Z11conj_kernelP6float2S0_S0_S0_ii_param_4];
	ld.param.u32 	%r3, [_Z11conj_kernelP6float2S0_S0_S0_ii_param_5];
	mov.u32 	%r4, %ctaid.x;
	mov.u32 	%r5, %ntid.x;
	mov.u32 	%r6, %tid.x;
	mad.lo.s32 	%r1, %r4, %r5, %r6;
	setp.gt.s32 	%p1, %r1, 199999;
	@%p1 bra 	$L__BB1_9;
	cvta.to.global.u64 	%rd7, %rd3;
	cvta.to.global.u64 	%rd8, %rd4;
	mul.wide.s32 	%rd9, %r1, 8;
	add.s64 	%rd10, %rd7, %rd9;
	ld.global.v2.f32 	{%f6, %f7}, [%rd10];
	add.s64 	%rd11, %rd8, %rd9;
	ld.global.v2.f32 	{%f8, %f9}, [%rd11];
	mul.f32 	%f10, %f6, %f8;
	mul.f32 	%f1, %f7, %f9;
	mul.f32 	%f2, %f9, %f6;
	mul.f32 	%f3, %f7, %f8;
	add.f32 	%f4, %f10, %f1;
	sub.f32 	%f5, %f3, %f2;
	div.rn.f32 	%f11, %f4, %f10;
	abs.f32 	%f12, %f11;
	cvt.f64.f32 	%fd1, %f12;
	setp.geu.f64 	%p2, %fd1, 0d3EB0C6F7A0B5ED8D;
	cvta.to.global.u64 	%rd12, %rd5;
	add.s64 	%rd1, %rd12, %rd9;
	mad.lo.s32 	%r7, %r2, 200000, %r1;
	cvta.to.global.u64 	%rd13, %rd6;
	mul.wide.s32 	%rd14, %r7, 8;
	add.s64 	%rd2, %rd13, %rd14;
	@%p2 bra 	$L__BB1_4;
	div.rn.f32 	%f13, %f4, %f1;
	abs.f32 	%f14, %f13;
	cvt.f64.f32 	%fd2, %f14;
	setp.geu.f64 	%p3, %fd2, 0d3EB0C6F7A0B5ED8D;
	@%p3 bra 	$L__BB1_4;
	ld.global.f32 	%f19, [%rd1];
	add.f32 	%f20, %f19, 0f00000000;
	st.global.f32 	[%rd1], %f20;
	mov.b32 	%r8, 0;
	st.global.u32 	[%rd2], %r8;
	bra.uni 	$L__BB1_5;
$L__BB1_4:
	cvt.rn.f32.s32 	%f15, %r3;
	div.rn.f32 	%f16, %f4, %f15;
	ld.global.f32 	%f17, [%rd1];
	add.f32 	%f18, %f16, %f17;
	st.global.f32 	[%rd1], %f18;
	st.global.f32 	[%rd2], %f4;
$L__BB1_5:
	div.rn.f32 	%f21, %f5, %f3;
	abs.f32 	%f22, %f21;
	cvt.f64.f32 	%fd3, %f22;
	setp.geu.f64 	%p4, %fd3, 0d3EB0C6F7A0B5ED8D;
	@%p4 bra 	$L__BB1_8;
	div.rn.f32 	%f23, %f5, %f2;
	abs.f32 	%f24, %f23;
	cvt.f64.f32 	%fd4, %f24;
	setp.geu.f64 	%p5, %fd4, 0d3EB0C6F7A0B5ED8D;
	@%p5 bra 	$L__BB1_8;
	ld.global.f32 	%f29, [%rd1+4];
	add.f32 	%f30, %f29, 0f00000000;
	st.global.f32 	[%rd1+4], %f30;
	mov.b32 	%r9, 0;
	st.global.u32 	[%rd2+4], %r9;
	bra.uni 	$L__BB1_9;
$L__BB1_8:
	cvt.rn.f32.s32 	%f25, %r3;
	div.rn.f32 	%f26, %f5, %f25;
	ld.global.f32 	%f27, [%rd1+4];
	add.f32 	%f28, %f26, %f27;
	st.global.f32 	[%rd1+4], %f28;
	st.global.f32 	[%rd2+4], %f5;
$L__BB1_9:
	ret;

}
	// .globl	_Z10var_kernelP6float2S0_S0_i
.visible .entry _Z10var_kernelP6float2S0_S0_i(
	.param .u64 .ptr .align 1 _Z10var_kernelP6float2S0_S0_i_param_0,
	.param .u64 .ptr .align 1 _Z10var_kernelP6float2S0_S0_i_param_1,
	.param .u64 .ptr .align 1 _Z10var_kernelP6float2S0_S0_i_param_2,
	.param .u32 _Z10var_kernelP6float2S0_S0_i_param_3
)
{
	.reg .pred 	%p<10>;
	.reg .b32 	%r<29>;
	.reg .b32 	%f<136>;
	.reg .b64 	%rd<20>;

	ld.param.u64 	%rd3, [_Z10var_kernelP6float2S0_S0_i_param_0];
	ld.param.u64 	%rd5, [_Z10var_kernelP6float2S0_S0_i_param_1];
	ld.param.u64 	%rd4, [_Z10var_kernelP6float2S0_S0_i_param_2];
	ld.param.u32 	%r15, [_Z10var_kernelP6float2S0_S0_i_param_3];
	cvta.to.global.u64 	%rd1, %rd5;
	mov.u32 	%r16, %ctaid.x;
	mov.u32 	%r17, %ntid.x;
	mov.u32 	%r18, %tid.x;
	mad.lo.s32 	%r1, %r16, %r17, %r18;
	setp.lt.s32 	%p1, %r15, 1;
	mov.f32 	%f134, 0f00000000;
	mov.f32 	%f135, %f134;
	@%p1 bra 	$L__BB2_12;
	cvta.to.global.u64 	%rd6, %rd3;
	mul.wide.s32 	%rd7, %r1, 8;
	add.s64 	%rd8, %rd6, %rd7;
	ld.global.v2.f32 	{%f1, %f2}, [%rd8];
	and.b32  	%r2, %r15, 7;
	setp.lt.u32 	%p2, %r15, 8;
	mov.f32 	%f135, 0f00000000;
	mov.b32 	%r27, 0;
	mov.f32 	%f134, %f135;
	@%p2 bra 	$L__BB2_4;
	and.b32  	%r27, %r15, 2147483640;
	neg.s32 	%r25, %r27;
	add.s64 	%rd2, %rd1, 6400000;
	mov.f32 	%f135, 0f00000000;
	mov.u32 	%r24, %r1;
$L__BB2_3:
	.pragma "nounroll";
	mul.wide.s32 	%rd9, %r24, 8;
	add.s64 	%rd10, %rd2, %rd9;
	ld.global.v2.f32 	{%f31, %f32}, [%rd10+-6400000];
	sub.f32 	%f33, %f31, %f1;
	fma.rn.f32 	%f34, %f33, %f33, %f134;
	sub.f32 	%f35, %f32, %f2;
	fma.rn.f32 	%f36, %f35, %f35, %f135;
	ld.global.v2.f32 	{%f37, %f38}, [%rd10+-4800000];
	sub.f32 	%f39, %f37, %f1;
	fma.rn.f32 	%f40, %f39, %f39, %f34;
	sub.f32 	%f41, %f38, %f2;
	fma.rn.f32 	%f42, %f41, %f41, %f36;
	ld.global.v2.f32 	{%f43, %f44}, [%rd10+-3200000];
	sub.f32 	%f45, %f43, %f1;
	fma.rn.f32 	%f46, %f45, %f45, %f40;
	sub.f32 	%f47, %f44, %f2;
	fma.rn.f32 	%f48, %f47, %f47, %f42;
	ld.global.v2.f32 	{%f49, %f50}, [%rd10+-1600000];
	sub.f32 	%f51, %f49, %f1;
	fma.rn.f32 	%f52, %f51, %f51, %f46;
	sub.f32 	%f53, %f50, %f2;
	fma.rn.f32 	%f54, %f53, %f53, %f48;
	ld.global.v2.f32 	{%f55, %f56}, [%rd10];
	sub.f32 	%f57, %f55, %f1;
	fma.rn.f32 	%f58, %f57, %f57, %f52;
	sub.f32 	%f59, %f56, %f2;
	fma.rn.f32 	%f60, %f59, %f59, %f54;
	ld.global.v2.f32 	{%f61, %f62}, [%rd10+1600000];
	sub.f32 	%f63, %f61, %f1;
	fma.rn.f32 	%f64, %f63, %f63, %f58;
	sub.f32 	%f65, %f62, %f2;
	fma.rn.f32 	%f66, %f65, %f65, %f60;
	ld.global.v2.f32 	{%f67, %f68}, [%rd10+3200000];
	sub.f32 	%f69, %f67, %f1;
	fma.rn.f32 	%f70, %f69, %f69, %f64;
	sub.f32 	%f71, %f68, %f2;
	fma.rn.f32 	%f72, %f71, %f71, %f66;
	ld.global.v2.f32 	{%f73, %f74}, [%rd10+4800000];
	sub.f32 	%f75, %f73, %f1;
	fma.rn.f32 	%f134, %f75, %f75, %f70;
	sub.f32 	%f76, %f74, %f2;
	fma.rn.f32 	%f135, %f76, %f76, %f72;
	add.s32 	%r25, %r25, 8;
	add.s32 	%r24, %r24, 1600000;
	setp.ne.s32 	%p3, %r25, 0;
	@%p3 bra 	$L__BB2_3;
$L__BB2_4:
	setp.eq.s32 	%p4, %r2, 0;
	@%p4 bra 	$L__BB2_12;
	and.b32  	%r10, %r15, 3;
	setp.lt.u32 	%p5, %r2, 4;
	@%p5 bra 	$L__BB2_7;
	mad.lo.s32 	%r20, %r27, 200000, %r1;
	mul.wide.s32 	%rd11, %r20, 8;
	add.s64 	%rd12, %rd1, %rd11;
	ld.global.v2.f32 	{%f78, %f79}, [%rd12];
	sub.f32 	%f80, %f78, %f1;
	fma.rn.f32 	%f81, %f80, %f80, %f134;
	sub.f32 	%f82, %f79, %f2;
	fma.rn.f32 	%f83, %f82, %f82, %f135;
	ld.global.v2.f32 	{%f84, %f85}, [%rd12+1600000];
	sub.f32 	%f86, %f84, %f1;
	fma.rn.f32 	%f87, %f86, %f86, %f81;
	sub.f32 	%f88, %f85, %f2;
	fma.rn.f32 	%f89, %f88, %f88, %f83;
	ld.global.v2.f32 	{%f90, %f91}, [%rd12+3200000];
	sub.f32 	%f92, %f90, %f1;
	fma.rn.f32 	%f93, %f92, %f92, %f87;
	sub.f32 	%f94, %f91, %f2;
	fma.rn.f32 	%f95, %f94, %f94, %f89;
	ld.global.v2.f32 	{%f96, %f97}, [%rd12+4800000];
	sub.f32 	%f98, %f96, %f1;
	fma.rn.f32 	%f134, %f98, %f98, %f93;
	sub.f32 	%f99, %f97, %f2;
	fma.rn.f32 	%f135, %f99, %f99, %f95;
	add.s32 	%r27, %r27, 4;
$L__BB2_7:
	setp.eq.s32 	%p6, %r10, 0;
	@%p6 bra 	$L__BB2_12;
	setp.eq.s32 	%p7, %r10, 1;
	@%p7 bra 	$L__BB2_10;
	mad.lo.s32 	%r21, %r27, 200000, %r1;
	mul.wide.s32 	%rd13, %r21, 8;
	add.s64 	%rd14, %rd1, %rd13;
	ld.global.v2.f32 	{%f101, %f102}, [%rd14];
	sub.f32 	%f103, %f101, %f1;
	fma.rn.f32 	%f104, %f103, %f103, %f134;
	sub.f32 	%f105, %f102, %f2;
	fma.rn.f32 	%f106, %f105, %f105, %f135;
	ld.global.v2.f32 	{%f107, %f108}, [%rd14+1600000];
	sub.f32 	%f109, %f107, %f1;
	fma.rn.f32 	%f134, %f109, %f109, %f104;
	sub.f32 	%f110, %f108, %f2;
	fma.rn.f32 	%f135, %f110, %f110, %f106;
	add.s32 	%r27, %r27, 2;
$L__BB2_10:
	and.b32  	%r22, %r15, 1;
	setp.eq.b32 	%p8, %r22, 1;
	not.pred 	%p9, %p8;
	@%p9 bra 	$L__BB2_12;
	mad.lo.s32 	%r23, %r27, 200000, %r1;
	mul.wide.s32 	%rd15, %r23, 8;
	add.s64 	%rd16, %rd1, %rd15;
	ld.global.v2.f32 	{%f111, %f112}, [%rd16];
	sub.f32 	%f113, %f111, %f1;
	fma.rn.f32 	%f134, %f113, %f113, %f134;
	sub.f32 	%f114, %f112, %f2;
	fma.rn.f32 	%f135, %f114, %f114, %f135;
$L__BB2_12:
	cvta.to.global.u64 	%rd17, %rd4;
	cvt.rn.f32.s32 	%f115, %r15;
	div.rn.f32 	%f116, %f134, %f115;
	sqrt.rn.f32 	%f117, %f116;
	mul.wide.s32 	%rd18, %r1, 8;
	add.s64 	%rd19, %rd17, %rd18;
	div.rn.f32 	%f118, %f135, %f115;
	sqrt.rn.f32 	%f119, %f118;
	st.global.v2.f32 	[%rd19], {%f117, %f119};
	ret;

}


// ===== COMPILED SASS (sm_100) =====

	.target	sm_100

	.elftype	@"ET_EXEC"


//--------------------- .note.nv.tkinfo           --------------------------
	.section	.note.nv.tkinfo,"",@"SHT_NOTE"
	.sectionflags	@"SHF_NOTE_NV_TKINFO"
	.tkinfo
        /*0018*/ 	.word	0x00000002
        /*0030*/ 	.string	""
        /*0030*/ 	.string	"ptxas"
        /*0030*/ 	.string	"Cuda compilation tools, release 13.0, V13.0.88"
        /*0030*/ 	.string	"Build cuda_13.0.r13.0/compiler.36424714_0"
        /*0030*/ 	.string	"-arch sm_100 -m 64 "



//--------------------- .note.nv.cuinfo           --------------------------
	.section	.note.nv.cuinfo,"",@"SHT_NOTE"
	.sectionflags	@"SHF_NOTE_NV_CUINFO"
        /*0018*/ 	.short	0x0002
        /*001a*/ 	.short	0x0064
        /*001c*/ 	.short	0x0082
	.zero		2


//--------------------- .nv.info                  --------------------------
	.section	.nv.info,"",@"SHT_CUDA_INFO"
	.align	4


	//----- nvinfo : EIATTR_REGCOUNT
	.align		4
        /*0000*/ 	.byte	0x04, 0x2f
        /*0002*/ 	.short	(.L_1 - .L_0)
	.align		4
.L_0:
        /*0004*/ 	.word	index@(_Z11ssmf_kernelP6float2S0_S0_i)
        /*0008*/ 	.word	0x00000014


	//----- nvinfo : EIATTR_FRAME_SIZE
	.align		4
.L_1:
        /*000c*/ 	.byte	0x04, 0x11
        /*000e*/ 	.short	(.L_3 - .L_2)
	.align		4
.L_2:
        /*0010*/ 	.word	index@(_Z11ssmf_kernelP6float2S0_S0_i)
        /*0014*/ 	.word	0x00000000


	//----- nvinfo : EIATTR_REGCOUNT
	.align		4
.L_3:
        /*0018*/ 	.byte	0x04, 0x2f
        /*001a*/ 	.short	(.L_5 - .L_4)
	.align		4
.L_4:
        /*001c*/ 	.word	index@(_Z11conj_kernelP6float2S0_S0_S0_ii)
        /*0020*/ 	.word	0x00000017


	//----- nvinfo : EIATTR_FRAME_SIZE
	.align		4
.L_5:
        /*0024*/ 	.byte	0x04, 0x11
        /*0026*/ 	.short	(.L_7 - .L_6)
	.align		4
.L_6:
        /*0028*/ 	.word	index@($__internal_2_$__cuda_sm3x_div_rn_noftz_f32_slowpath)
        /*002c*/ 	.word	0x00000000


	//----- nvinfo : EIATTR_FRAME_SIZE
	.align		4
.L_7:
        /*0030*/ 	.byte	0x04, 0x11
        /*0032*/ 	.short	(.L_9 - .L_8)
	.align		4
.L_8:
        /*0034*/ 	.word	index@(_Z11conj_kernelP6float2S0_S0_S0_ii)
        /*0038*/ 	.word	0x00000000


	//----- nvinfo : EIATTR_REGCOUNT
	.align		4
.L_9:
        /*003c*/ 	.byte	0x04, 0x2f
        /*003e*/ 	.short	(.L_11 - .L_10)
	.align		4
.L_10:
        /*0040*/ 	.word	index@(_Z10var_kernelP6float2S0_S0_i)
        /*0044*/ 	.word	0x0000001f


	//----- nvinfo : EIATTR_FRAME_SIZE
	.align		4
.L_11:
        /*0048*/ 	.byte	0x04, 0x11
        /*004a*/ 	.short	(.L_13 - .L_12)
	.align		4
.L_12:
        /*004c*/ 	.word	index@($__internal_1_$__cuda_sm3x_div_rn_noftz_f32_slowpath)
        /*0050*/ 	.word	0x00000000


	//----- nvinfo : EIATTR_FRAME_SIZE
	.align		4
.L_13:
        /*0054*/ 	.byte	0x04, 0x11
        /*0056*/ 	.short	(.L_15 - .L_14)
	.align		4
.L_14:
        /*0058*/ 	.word	index@($__internal_0_$__cuda_sm20_sqrt_rn_f32_slowpath)
        /*005c*/ 	.word	0x00000000


	//----- nvinfo : EIATTR_FRAME_SIZE
	.align		4
.L_15:
        /*0060*/ 	.byte	0x04, 0x11
        /*0062*/ 	.short	(.L_17 - .L_16)
	.align		4
.L_16:
        /*0064*/ 	.word	index@(_Z10var_kernelP6float2S0_S0_i)
        /*0068*/ 	.word	0x00000000


	//----- nvinfo : EIATTR_MIN_STACK_SIZE
	.align		4
.L_17:
        /*006c*/ 	.byte	0x04, 0x12
        /*006e*/ 	.short	(.L_19 - .L_18)
	.align		4
.L_18:
        /*0070*/ 	.word	index@(_Z10var_kernelP6float2S0_S0_i)
        /*0074*/ 	.word	0x00000000


	//----- nvinfo : EIATTR_MIN_STACK_SIZE
	.align		4
.L_19:
        /*0078*/ 	.byte	0x04, 0x12
        /*007a*/ 	.short	(.L_21 - .L_20)
	.align		4
.L_20:
        /*007c*/ 	.word	index@(_Z11conj_kernelP6float2S0_S0_S0_ii)
        /*0080*/ 	.word	0x00000000


	//----- nvinfo : EIATTR_MIN_STACK_SIZE
	.align		4
.L_21:
        /*0084*/ 	.byte	0x04, 0x12
        /*0086*/ 	.short	(.L_23 - .L_22)
	.align		4
.L_22:
        /*0088*/ 	.word	index@(_Z11ssmf_kernelP6float2S0_S0_i)
        /*008c*/ 	.word	0x00000000
.L_23:


//--------------------- .nv.compat                --------------------------
	.section	.nv.compat,"",@"SHT_CUDA_COMPAT_INFO"
	.align	4
        /*0000*/ 	.byte	0x02, 0x09, 0x00, 0x00, 0x02, 0x02, 0x01, 0x00, 0x02, 0x05, 0x05, 0x00, 0x03, 0x07, 0x01, 0x01
        /*0010*/ 	.byte	0x02, 0x03, 0x00, 0x00, 0x02, 0x06, 0x01, 0x00, 0x04, 0x0b, 0x08, 0x00, 0x01, 0x00, 0x00, 0x00
        /*0020*/ 	.byte	0x00, 0x00, 0x00, 0x00


//--------------------- .nv.info._Z10var_kernelP6float2S0_S0_i --------------------------
	.section	.nv.info._Z10var_kernelP6float2S0_S0_i,"",@"SHT_CUDA_INFO"
	.sectionflags	@""
	.align	4


	//----- nvinfo : EIATTR_CUDA_API_VERSION
	.align		4
        /*0000*/ 	.byte	0x04, 0x37
        /*0002*/ 	.short	(.L_25 - .L_24)
.L_24:
        /*0004*/ 	.word	0x00000082


	//----- nvinfo : EIATTR_KPARAM_INFO
	.align		4
.L_25:
        /*0008*/ 	.byte	0x04, 0x17
        /*000a*/ 	.short	(.L_27 - .L_26)
.L_26:
        /*000c*/ 	.word	0x00000000
        /*0010*/ 	.short	0x0003
        /*0012*/ 	.short	0x0018
        /*0014*/ 	.byte	0x00, 0xf0, 0x11, 0x00


	//----- nvinfo : EIATTR_KPARAM_INFO
	.align		4
.L_27:
        /*0018*/ 	.byte	0x04, 0x17
        /*001a*/ 	.short	(.L_29 - .L_28)
.L_28:
        /*001c*/ 	.word	0x00000000
        /*0020*/ 	.short	0x0002
        /*0022*/ 	.short	0x0010
        /*0024*/ 	.byte	0x00, 0xf5, 0x21, 0x00


	//----- nvinfo : EIATTR_KPARAM_INFO
	.align		4
.L_29:
        /*0028*/ 	.byte	0x04, 0x17
        /*002a*/ 	.short	(.L_31 - .L_30)
.L_30:
        /*002c*/ 	.word	0x00000000
        /*0030*/ 	.short	0x0001
        /*0032*/ 	.short	0x0008
        /*0034*/ 	.byte	0x00, 0xf5, 0x21, 0x00


	//----- nvinfo : EIATTR_KPARAM_INFO
	.align		4
.L_31:
        /*0038*/ 	.byte	0x04, 0x17
        /*003a*/ 	.short	(.L_33 - .L_32)
.L_32:
        /*003c*/ 	.word	0x00000000
        /*0040*/ 	.short	0x0000
        /*0042*/ 	.short	0x0000
        /*0044*/ 	.byte	0x00, 0xf5, 0x21, 0x00


	//----- nvinfo : EIATTR_SPARSE_MMA_MASK
	.align		4
.L_33:
        /*0048*/ 	.byte	0x03, 0x50
        /*004a*/ 	.short	0x0000


	//----- nvinfo : EIATTR_MAXREG_COUNT
	.align		4
        /*004c*/ 	.byte	0x03, 0x1b
        /*004e*/ 	.short	0x00ff


	//----- nvinfo : EIATTR_MERCURY_ISA_VERSION
	.align		4
        /*0050*/ 	.byte	0x03, 0x5f
        /*0052*/ 	.short	0x0101


	//----- nvinfo : EIATTR_VRC_CTA_INIT_COUNT
	.align		4
        /*0054*/ 	.byte	0x02, 0x4a
	.zero		1
	.zero		1


	//----- nvinfo : EIATTR_EXIT_INSTR_OFFSETS
	.align		4
        /*0058*/ 	.byte	0x04, 0x1c
        /*005a*/ 	.short	(.L_35 - .L_34)


	//   ....[0]....
.L_34:
        /*005c*/ 	.word	0x00000be0


	//----- nvinfo : EIATTR_CRS_STACK_SIZE
	.align		4
.L_35:
        /*0060*/ 	.byte	0x04, 0x1e
        /*0062*/ 	.short	(.L_37 - .L_36)
.L_36:
        /*0064*/ 	.word	0x00000000


	//----- nvinfo : EIATTR_CBANK_PARAM_SIZE
	.align		4
.L_37:
        /*0068*/ 	.byte	0x03, 0x19
        /*006a*/ 	.short	0x001c


	//----- nvinfo : EIATTR_PARAM_CBANK
	.align		4
        /*006c*/ 	.byte	0x04, 0x0a
        /*006e*/ 	.short	(.L_39 - .L_38)
	.align		4
.L_38:
        /*0070*/ 	.word	index@(.nv.constant0._Z10var_kernelP6float2S0_S0_i)
        /*0074*/ 	.short	0x0380
        /*0076*/ 	.short	0x001c


	//----- nvinfo : EIATTR_SW_WAR
	.align		4
.L_39:
        /*0078*/ 	.byte	0x04, 0x36
        /*007a*/ 	.short	(.L_41 - .L_40)
.L_40:
        /*007c*/ 	.word	0x00000008
.L_41:


//--------------------- .nv.info._Z11conj_kernelP6float2S0_S0_S0_ii --------------------------
	.section	.nv.info._Z11conj_kernelP6float2S0_S0_S0_ii,"",@"SHT_CUDA_INFO"
	.sectionflags	@""
	.align	4


	//----- nvinfo : EIATTR_CUDA_API_VERSION
	.align		4
        /*0000*/ 	.byte	0x04, 0x37
        /*0002*/ 	.short	(.L_43 - .L_42)
.L_42:
        /*0004*/ 	.word	0x00000082


	//----- nvinfo : EIATTR_KPARAM_INFO
	.align		4
.L_43:
        /*0008*/ 	.byte	0x04, 0x17
        /*000a*/ 	.short	(.L_45 - .L_44)
.L_44:
        /*000c*/ 	.word	0x00000000
        /*0010*/ 	.short	0x0005
        /*0012*/ 	.short	0x0024
        /*0014*/ 	.byte	0x00, 0xf0, 0x11, 0x00


	//----- nvinfo : EIATTR_KPARAM_INFO
	.align		4
.L_45:
        /*0018*/ 	.byte	0x04, 0x17
        /*001a*/ 	.short	(.L_47 - .L_46)
.L_46:
        /*001c*/ 	.word	0x00000000
        /*0020*/ 	.short	0x0004
        /*0022*/ 	.short	0x0020
        /*0024*/ 	.byte	0x00, 0xf0, 0x11, 0x00


	//----- nvinfo : EIATTR_KPARAM_INFO
	.align		4
.L_47:
        /*0028*/ 	.byte	0x04, 0x17
        /*002a*/ 	.short	(.L_49 - .L_48)
.L_48:
        /*002c*/ 	.word	0x00000000
        /*0030*/ 	.short	0x0003
        /*0032*/ 	.short	0x0018
        /*0034*/ 	.byte	0x00, 0xf5, 0x21, 0x00


	//----- nvinfo : EIATTR_KPARAM_INFO
	.align		4
.L_49:
        /*0038*/ 	.byte	0x04, 0x17
        /*003a*/ 	.short	(.L_51 - .L_50)
.L_50:
        /*003c*/ 	.word	0x00000000
        /*0040*/ 	.short	0x0002
        /*0042*/ 	.short	0x0010
        /*0044*/ 	.byte	0x00, 0xf5, 0x21, 0x00


	//----- nvinfo : EIATTR_KPARAM_INFO
	.align		4
.L_51:
        /*0048*/ 	.byte	0x04, 0x17
        /*004a*/ 	.short	(.L_53 - .L_52)
.L_52:
        /*004c*/ 	.word	0x00000000
        /*0050*/ 	.short	0x0001
        /*0052*/ 	.short	0x0008
        /*0054*/ 	.byte	0x00, 0xf5, 0x21, 0x00


	//----- nvinfo : EIATTR_KPARAM_INFO
	.align		4
.L_53:
        /*0058*/ 	.byte	0x04, 0x17
        /*005a*/ 	.short	(.L_55 - .L_54)
.L_54:
        /*005c*/ 	.word	0x00000000
        /*0060*/ 	.short	0x0000
        /*0062*/ 	.short	0x0000
        /*0064*/ 	.byte	0x00, 0xf5, 0x21, 0x00


	//----- nvinfo : EIATTR_SPARSE_MMA_MASK
	.align		4
.L_55:
        /*0068*/ 	.byte	0x03, 0x50
        /*006a*/ 	.short	0x0000


	//----- nvinfo : EIATTR_MAXREG_COUNT
	.align		4
        /*006c*/ 	.byte	0x03, 0x1b
        /*006e*/ 	.short	0x00ff


	//----- nvinfo : EIATTR_MERCURY_ISA_VERSION
	.align		4
        /*0070*/ 	.byte	0x03, 0x5f
        /*0072*/ 	.short	0x0101


	//----- nvinfo : EIATTR_VRC_CTA_INIT_COUNT
	.align		4
        /*0074*/ 	.byte	0x02, 0x4a
	.zero		1
	.zero		1


	//----- nvinfo : EIATTR_EXIT_INSTR_OFFSETS
	.align		4
        /*0078*/ 	.byte	0x04, 0x1c
        /*007a*/ 	.short	(.L_57 - .L_56)


	//   ....[0]....
.L_56:
        /*007c*/ 	.word	0x00000060


	//   ....[1]....
        /*0080*/ 	.word	0x000008a0


	//   ....[2]....
        /*0084*/ 	.word	0x00000a10


	//----- nvinfo : EIATTR_CRS_STACK_SIZE
	.align		4
.L_57:
        /*0088*/ 	.byte	0x04, 0x1e
        /*008a*/ 	.short	(.L_59 - .L_58)
.L_58:
        /*008c*/ 	.word	0x00000000


	//----- nvinfo : EIATTR_CBANK_PARAM_SIZE
	.align		4
.L_59:
        /*0090*/ 	.byte	0x03, 0x19
        /*0092*/ 	.short	0x0028


	//----- nvinfo : EIATTR_PARAM_CBANK
	.align		4
        /*0094*/ 	.byte	0x04, 0x0a
        /*0096*/ 	.short	(.L_61 - .L_60)
	.align		4
.L_60:
        /*0098*/ 	.word	index@(.nv.constant0._Z11conj_kernelP6float2S0_S0_S0_ii)
        /*009c*/ 	.short	0x0380
        /*009e*/ 	.short	0x0028


	//----- nvinfo : EIATTR_SW_WAR
	.align		4
.L_61:
        /*00a0*/ 	.byte	0x04, 0x36
        /*00a2*/ 	.short	(.L_63 - .L_62)
.L_62:
        /*00a4*/ 	.word	0x00000008
.L_63:


//--------------------- .nv.info._Z11ssmf_kernelP6float2S0_S0_i --------------------------
	.section	.nv.info._Z11ssmf_kernelP6float2S0_S0_i,"",@"SHT_CUDA_INFO"
	.sectionflags	@""
	.align	4


	//----- nvinfo : EIATTR_CUDA_API_VERSION
	.align		4
        /*0000*/ 	.byte	0x04, 0x37
        /*0002*/ 	.short	(.L_65 - .L_64)
.L_64:
        /*0004*/ 	.word	0x00000082


	//----- nvinfo : EIATTR_KPARAM_INFO
	.align		4
.L_65:
        /*0008*/ 	.byte	0x04, 0x17
        /*000a*/ 	.short	(.L_67 - .L_66)
.L_66:
        /*000c*/ 	.word	0x00000000
        /*0010*/ 	.short	0x0003
        /*0012*/ 	.short	0x0018
        /*0014*/ 	.byte	0x00, 0xf0, 0x11, 0x00


	//----- nvinfo : EIATTR_KPARAM_INFO
	.align		4
.L_67:
        /*0018*/ 	.byte	0x04, 0x17
        /*001a*/ 	.short	(.L_69 - .L_68)
.L_68:
        /*001c*/ 	.word	0x00000000
        /*0020*/ 	.short	0x0002
        /*0022*/ 	.short	0x0010
        /*0024*/ 	.byte	0x00, 0xf5, 0x21, 0x00


	//----- nvinfo : EIATTR_KPARAM_INFO
	.align		4
.L_69:
        /*0028*/ 	.byte	0x04, 0x17
        /*002a*/ 	.short	(.L_71 - .L_70)
.L_70:
        /*002c*/ 	.word	0x00000000
        /*0030*/ 	.short	0x0001
        /*0032*/ 	.short	0x0008
        /*0034*/ 	.byte	0x00, 0xf5, 0x21, 0x00


	//----- nvinfo : EIATTR_KPARAM_INFO
	.align		4
.L_71:
        /*0038*/ 	.byte	0x04, 0x17
        /*003a*/ 	.short	(.L_73 - .L_72)
.L_72:
        /*003c*/ 	.word	0x00000000
        /*0040*/ 	.short	0x0000
        /*0042*/ 	.short	0x0000
        /*0044*/ 	.byte	0x00, 0xf5, 0x21, 0x00


	//----- nvinfo : EIATTR_SPARSE_MMA_MASK
	.align		4
.L_73:
        /*0048*/ 	.byte	0x03, 0x50
        /*004a*/ 	.short	0x0000


	//----- nvinfo : EIATTR_MAXREG_COUNT
	.align		4
        /*004c*/ 	.byte	0x03, 0x1b
        /*004e*/ 	.short	0x00ff


	//----- nvinfo : EIATTR_NUM_BARRIERS
	.align		4
        /*0050*/ 	.byte	0x02, 0x4c
        /*0052*/ 	.byte	0x01
	.zero		1


	//----- nvinfo : EIATTR_MERCURY_ISA_VERSION
	.align		4
        /*0054*/ 	.byte	0x03, 0x5f
        /*0056*/ 	.short	0x0101


	//----- nvinfo : EIATTR_VRC_CTA_INIT_COUNT
	.align		4
        /*0058*/ 	.byte	0x02, 0x4a
	.zero		1
	.zero		1


	//----- nvinfo : EIATTR_EXIT_INSTR_OFFSETS
	.align		4
        /*005c*/ 	.byte	0x04, 0x1c
        /*005e*/ 	.short	(.L_75 - .L_74)


	//   ....[0]....
.L_74:
        /*0060*/ 	.word	0x00000490


	//   ....[1]....
        /*0064*/ 	.word	0x000005d0


	//----- nvinfo : EIATTR_CRS_STACK_SIZE
	.align		4
.L_75:
        /*0068*/ 	.byte	0x04, 0x1e
        /*006a*/ 	.short	(.L_77 - .L_76)
.L_76:
        /*006c*/ 	.word	0x00000000


	//----- nvinfo : EIATTR_CBANK_PARAM_SIZE
	.align		4
.L_77:
        /*0070*/ 	.byte	0x03, 0x19
        /*0072*/ 	.short	0x001c


	//----- nvinfo : EIATTR_PARAM_CBANK
	.align		4
        /*0074*/ 	.byte	0x04, 0x0a
        /*0076*/ 	.short	(.L_79 - .L_78)
	.align		4
.L_78:
        /*0078*/ 	.word	index@(.nv.constant0._Z11ssmf_kernelP6float2S0_S0_i)
        /*007c*/ 	.short	0x0380
        /*007e*/ 	.short	0x001c


	//----- nvinfo : EIATTR_SW_WAR
	.align		4
.L_79:
        /*0080*/ 	.byte	0x04, 0x36
        /*0082*/ 	.short	(.L_81 - .L_80)
.L_80:
        /*0084*/ 	.word	0x00000008
.L_81:


//--------------------- .nv.callgraph             --------------------------
	.section	.nv.callgraph,"",@"SHT_CUDA_CALLGRAPH"
	.align	4
	.sectionentsize	8
	.align		4
        /*0000*/ 	.word	0x00000000
	.align		4
        /*0004*/ 	.word	0xffffffff
	.align		4
        /*0008*/ 	.word	0x00000000
	.align		4
        /*000c*/ 	.word	0xfffffffe
	.align		4
        /*0010*/ 	.word	0x00000000
	.align		4
        /*0014*/ 	.word	0xfffffffd
	.align		4
        /*0018*/ 	.word	0x00000000
	.align		4
        /*001c*/ 	.word	0xfffffffc


//--------------------- .text._Z10var_kernelP6float2S0_S0_i --------------------------
	.section	.text._Z10var_kernelP6float2S0_S0_i,"ax",@progbits
	.align	128
        .global         _Z10var_kernelP6float2S0_S0_i
        .type           _Z10var_kernelP6float2S0_S0_i,@function
        .size           _Z10var_kernelP6float2S0_S0_i,(.L_x_63 - _Z10var_kernelP6float2S0_S0_i)
        .other          _Z10var_kernelP6float2S0_S0_i,@"STO_CUDA_ENTRY STV_DEFAULT"
_Z10var_kernelP6float2S0_S0_i:
.text._Z10var_kernelP6float2S0_S0_i:
[----:B------:R-:W-:Y:S08]  /*0000*/  LDC R1, c[0x0][0x37c] ;  /* 0x0000df00ff017b82 */ /* 0x000ff00000000800 */
[----:B------:R-:W0:Y:S01]  /*0010*/  LDC R0, c[0x0][0x398] ;  /* 0x0000e600ff007b82 */ /* 0x000e220000000800 */
[----:B------:R-:W1:Y:S01]  /*0020*/  S2R R3, SR_TID.X ;  /* 0x0000000000037919 */ /* 0x000e620000002100 */
[----:B------:R-:W2:Y:S01]  /*0030*/  LDCU.64 UR6, c[0x0][0x358] ;  /* 0x00006b00ff0677ac */ /* 0x000ea20008000a00 */
[----:B------:R-:W-:-:S05]  /*0040*/  MOV R5, RZ ;  /* 0x000000ff00057202 */ /* 0x000fca0000000f00 */
[----:B------:R-:W1:Y:S08]  /*0050*/  S2UR UR4, SR_CTAID.X ;  /* 0x00000000000479c3 */ /* 0x000e700000002500 */
[----:B------:R-:W1:Y:S01]  /*0060*/  LDC R2, c[0x0][0x360] ;  /* 0x0000d800ff027b82 */ /* 0x000e620000000800 */
[----:B0-----:R-:W-:Y:S01]  /*0070*/  ISETP.GE.AND P0, PT, R0, 0x1, PT ;  /* 0x000000010000780c */ /* 0x001fe20003f06270 */
[----:B-1----:R-:W-:-:S02]  /*0080*/  IMAD R2, R2, UR4, R3 ;  /* 0x0000000402027c24 */ /* 0x002fc4000f8e0203 */
[----:B------:R-:W-:-:S10]  /*0090*/  HFMA2 R3, -RZ, RZ, 0, 0 ;  /* 0x00000000ff037431 */ /* 0x000fd400000001ff */
[----:B--2---:R-:W-:Y:S05]  /*00a0*/  @!P0 BRA `(.L_x_0) ;  /* 0x0000000400dc8947 */ /* 0x004fea0003800000 */
[----:B------:R-:W0:Y:S02]  /*00b0*/  LDC.64 R6, c[0x0][0x380] ;  /* 0x0000e000ff067b82 */ /* 0x000e240000000a00 */
[----:B0-----:R-:W-:-:S06]  /*00c0*/  IMAD.WIDE R6, R2, 0x8, R6 ;  /* 0x0000000802067825 */ /* 0x001fcc00078e0206 */
[----:B------:R-:W5:Y:S01]  /*00d0*/  LDG.E.64 R6, desc[UR6][R6.64] ;  /* 0x0000000606067981 */ /* 0x000f62000c1e1b00 */
[C---:B------:R-:W-:Y:S02]  /*00e0*/  ISETP.GE.U32.AND P0, PT, R0.reuse, 0x8, PT ;  /* 0x000000080000780c */ /* 0x040fe40003f06070 */
[----:B------:R-:W-:Y:S02]  /*00f0*/  LOP3.LUT R26, R0, 0x7, RZ, 0xc0, !PT ;  /* 0x00000007001a7812 */ /* 0x000fe400078ec0ff */
[----:B------:R-:W-:Y:S02]  /*0100*/  MOV R5, RZ ;  /* 0x000000ff00057202 */ /* 0x000fe40000000f00 */
[----:B------:R-:W-:Y:S02]  /*0110*/  ISETP.NE.AND P1, PT, R26, RZ, PT ;  /* 0x000000ff1a00720c */ /* 0x000fe40003f25270 */
[----:B------:R-:W-:Y:S02]  /*0120*/  MOV R27, RZ ;  /* 0x000000ff001b7202 */ /* 0x000fe40000000f00 */
[----:B------:R-:W-:-:S03]  /*0130*/  MOV R3, RZ ;  /* 0x000000ff00037202 */ /* 0x000fc60000000f00 */
[----:B------:R-:W-:Y:S06]  /*0140*/  @!P0 BRA `(.L_x_1) ;  /* 0x0000000000d88947 */ /* 0x000fec0003800000 */
[----:B------:R-:W0:Y:S01]  /*0150*/  LDCU.64 UR4, c[0x0][0x388] ;  /* 0x00007100ff0477ac */ /* 0x000e220008000a00 */
[----:B------:R-:W-:Y:S01]  /*0160*/  LOP3.LUT R27, R0, 0x7ffffff8, RZ, 0xc0, !PT ;  /* 0x7ffffff8001b7812 */ /* 0x000fe200078ec0ff */
[----:B------:R-:W-:Y:S01]  /*0170*/  HFMA2 R5, -RZ, RZ, 0, 0 ;  /* 0x00000000ff057431 */ /* 0x000fe200000001ff */
[----:B------:R-:W-:Y:S02]  /*0180*/  MOV R4, R2 ;  /* 0x0000000200047202 */ /* 0x000fe40000000f00 */
[----:B------:R-:W-:Y:S01]  /*0190*/  IADD3 R28, PT, PT, -R27, RZ, RZ ;  /* 0x000000ff1b1c7210 */ /* 0x000fe20007ffe1ff */
[----:B0-----:R-:W-:-:S04]  /*01a0*/  UIADD3 UR4, UP0, UPT, UR4, 0x61a800, URZ ;  /* 0x0061a80004047890 */ /* 0x001fc8000ff1e0ff */
[----:B------:R-:W-:-:S12]  /*01b0*/  UIADD3.X UR5, UPT, UPT, URZ, UR5, URZ, UP0, !UPT ;  /* 0x00000005ff057290 */ /* 0x000fd800087fe4ff */
.L_x_2:
[----:B------:R-:W-:Y:S02]  /*01c0*/  MOV R22, UR4 ;  /* 0x0000000400167c02 */ /* 0x000fe40008000f00 */
[----:B------:R-:W-:-:S03]  /*01d0*/  MOV R23, UR5 ;  /* 0x0000000500177c02 */ /* 0x000fc60008000f00 */
[----:B------:R-:W-:-:S05]  /*01e0*/  IMAD.WIDE R22, R4, 0x8, R22 ;  /* 0x0000000804167825 */ /* 0x000fca00078e0216 */
[----:B------:R-:W2:Y:S04]  /*01f0*/  LDG.E.64 R8, desc[UR6][R22.64+-0x61a800] ;  /* 0x9e58000616087981 */ /* 0x000ea8000c1e1b00 */
[----:B------:R-:W3:Y:S04]  /*0200*/  LDG.E.64 R10, desc[UR6][R22.64+-0x493e00] ;  /* 0xb6c20006160a7981 */ /* 0x000ee8000c1e1b00 */
[----:B------:R-:W4:Y:S04]  /*0210*/  LDG.E.64 R12, desc[UR6][R22.64+-0x30d400] ;  /* 0xcf2c0006160c7981 */ /* 0x000f28000c1e1b00 */
[----:B------:R-:W4:Y:S04]  /*0220*/  LDG.E.64 R14, desc[UR6][R22.64+-0x186a00] ;  /* 0xe7960006160e7981 */ /* 0x000f28000c1e1b00 */
[----:B------:R-:W4:Y:S04]  /*0230*/  LDG.E.64 R16, desc[UR6][R22.64] ;  /* 0x0000000616107981 */ /* 0x000f28000c1e1b00 */
[----:B------:R-:W4:Y:S04]  /*0240*/  LDG.E.64 R18, desc[UR6][R22.64+0x186a00] ;  /* 0x186a000616127981 */ /* 0x000f28000c1e1b00 */
[----:B------:R-:W4:Y:S04]  /*0250*/  LDG.E.64 R20, desc[UR6][R22.64+0x30d400] ;  /* 0x30d4000616147981 */ /* 0x000f28000c1e1b00 */
[----:B------:R-:W4:Y:S01]  /*0260*/  LDG.E.64 R24, desc[UR6][R22.64+0x493e00] ;  /* 0x493e000616187981 */ /* 0x000f22000c1e1b00 */
[----:B------:R-:W-:-:S02]  /*0270*/  IADD3 R28, PT, PT, R28, 0x8, RZ ;  /* 0x000000081c1c7810 */ /* 0x000fc40007ffe0ff */
[----:B------:R-:W-:Y:S02]  /*0280*/  IADD3 R4, PT, PT, R4, 0x186a00, RZ ;  /* 0x00186a0004047810 */ /* 0x000fe40007ffe0ff */
[----:B------:R-:W-:Y:S01]  /*0290*/  ISETP.NE.AND P0, PT, R28, RZ, PT ;  /* 0x000000ff1c00720c */ /* 0x000fe20003f05270 */
[----:B--2--5:R-:W-:Y:S01]  /*02a0*/  FADD R8, -R6, R8 ;  /* 0x0000000806087221 */ /* 0x024fe20000000100 */
[----:B------:R-:W-:-:S03]  /*02b0*/  FADD R9, -R7, R9 ;  /* 0x0000000907097221 */ /* 0x000fc60000000100 */
[----:B------:R-:W-:Y:S01]  /*02c0*/  FFMA R3, R8, R8, R3 ;  /* 0x0000000808037223 */ /* 0x000fe20000000003 */
[----:B------:R-:W-:Y:S01]  /*02d0*/  FFMA R5, R9, R9, R5 ;  /* 0x0000000909057223 */ /* 0x000fe20000000005 */
[C---:B---3--:R-:W-:Y:S01]  /*02e0*/  FADD R8, -R7.reuse, R11 ;  /* 0x0000000b07087221 */ /* 0x048fe20000000100 */
[C---:B------:R-:W-:Y:S01]  /*02f0*/  FADD R10, -R6.reuse, R10 ;  /* 0x0000000a060a7221 */ /* 0x040fe20000000100 */
[----:B----4-:R-:W-:Y:S02]  /*0300*/  FADD R12, -R6, R12 ;  /* 0x0000000c060c7221 */ /* 0x010fe40000000100 */
[----:B------:R-:W-:Y:S01]  /*0310*/  FFMA R5, R8, R8, R5 ;  /* 0x0000000808057223 */ /* 0x000fe20000000005 */
[C---:B------:R-:W-:Y:S01]  /*0320*/  FADD R8, -R7.reuse, R13 ;  /* 0x0000000d07087221 */ /* 0x040fe20000000100 */
[----:B------:R-:W-:Y:S01]  /*0330*/  FFMA R3, R10, R10, R3 ;  /* 0x0000000a0a037223 */ /* 0x000fe20000000003 */
[----:B------:R-:W-:Y:S02]  /*0340*/  FADD R14, -R6, R14 ;  /* 0x0000000e060e7221 */ /* 0x000fe40000000100 */
[----:B------:R-:W-:Y:S01]  /*0350*/  FFMA R5, R8, R8, R5 ;  /* 0x0000000808057223 */ /* 0x000fe20000000005 */
[----:B------:R-:W-:Y:S01]  /*0360*/  FADD R8, -R7, R15 ;  /* 0x0000000f07087221 */ /* 0x000fe20000000100 */
[----:B------:R-:W-:Y:S01]  /*0370*/  FFMA R3, R12, R12, R3 ;  /* 0x0000000c0c037223 */ /* 0x000fe20000000003 */
[----:B------:R-:W-:-:S02]  /*0380*/  FADD R16, -R6, R16 ;  /* 0x0000001006107221 */ /* 0x000fc40000000100 */
[----:B------:R-:W-:Y:S01]  /*0390*/  FFMA R5, R8, R8, R5 ;  /* 0x0000000808057223 */ /* 0x000fe20000000005 */
[C---:B------:R-:W-:Y:S01]  /*03a0*/  FADD R8, -R7.reuse, R17 ;  /* 0x0000001107087221 */ /* 0x040fe20000000100 */
[----:B------:R-:W-:Y:S01]  /*03b0*/  FFMA R3, R14, R14, R3 ;  /* 0x0000000e0e037223 */ /* 0x000fe20000000003 */
[C---:B------:R-:W-:Y:S01]  /*03c0*/  FADD R18, -R6.reuse, R18 ;  /* 0x0000001206127221 */ /* 0x040fe20000000100 */
[----:B------:R-:W-:Y:S01]  /*03d0*/  FADD R20, -R6, R20 ;  /* 0x0000001406147221 */ /* 0x000fe20000000100 */
[----:B------:R-:W-:Y:S01]  /*03e0*/  FFMA R5, R8, R8, R5 ;  /* 0x0000000808057223 */ /* 0x000fe20000000005 */
[C---:B------:R-:W-:Y:S01]  /*03f0*/  FADD R8, -R7.reuse, R19 ;  /* 0x0000001307087221 */ /* 0x040fe20000000100 */
[----:B------:R-:W-:Y:S01]  /*0400*/  FFMA R3, R16, R16, R3 ;  /* 0x0000001010037223 */ /* 0x000fe20000000003 */
[----:B------:R-:W-:Y:S02]  /*0410*/  FADD R24, -R6, R24 ;  /* 0x0000001806187221 */ /* 0x000fe40000000100 */
[----:B------:R-:W-:Y:S01]  /*0420*/  FFMA R5, R8, R8, R5 ;  /* 0x0000000808057223 */ /* 0x000fe20000000005 */
[----:B------:R-:W-:Y:S01]  /*0430*/  FADD R8, -R7, R21 ;  /* 0x0000001507087221 */ /* 0x000fe20000000100 */
[----:B------:R-:W-:-:S03]  /*0440*/  FFMA R3, R18, R18, R3 ;  /* 0x0000001212037223 */ /* 0x000fc60000000003 */
[----:B------:R-:W-:Y:S01]  /*0450*/  FFMA R5, R8, R8, R5 ;  /* 0x0000000808057223 */ /* 0x000fe20000000005 */
[----:B------:R-:W-:Y:S01]  /*0460*/  FFMA R3, R20, R20, R3 ;  /* 0x0000001414037223 */ /* 0x000fe20000000003 */
[----:B------:R-:W-:-:S03]  /*0470*/  FADD R8, -R7, R25 ;  /* 0x0000001907087221 */ /* 0x000fc60000000100 */
[----:B------:R-:W-:Y:S01]  /*0480*/  FFMA R3, R24, R24, R3 ;  /* 0x0000001818037223 */ /* 0x000fe20000000003 */
[----:B------:R-:W-:Y:S01]  /*0490*/  FFMA R5, R8, R8, R5 ;  /* 0x0000000808057223 */ /* 0x000fe20000000005 */
[----:B------:R-:W-:Y:S06]  /*04a0*/  @P0 BRA `(.L_x_2) ;  /* 0xfffffffc00440947 */ /* 0x000fec000383ffff */
.L_x_1:
[----:B------:R-:W-:Y:S05]  /*04b0*/  @!P1 BRA `(.L_x_0) ;  /* 0x0000000000d89947 */ /* 0x000fea0003800000 */
[----:B------:R-:W-:Y:S02]  /*04c0*/  ISETP.GE.U32.AND P0, PT, R26, 0x4, PT ;  /* 0x000000041a00780c */ /* 0x000fe40003f06070 */
[----:B------:R-:W-:-:S04]  /*04d0*/  LOP3.LUT R18, R0, 0x3, RZ, 0xc0, !PT ;  /* 0x0000000300127812 */ /* 0x000fc800078ec0ff */
[----:B------:R-:W-:-:S07]  /*04e0*/  ISETP.NE.AND P1, PT, R18, RZ, PT ;  /* 0x000000ff1200720c */ /* 0x000fce0003f25270 */
[----:B------:R-:W-:Y:S06]  /*04f0*/  @!P0 BRA `(.L_x_3) ;  /* 0x0000000000608947 */ /* 0x000fec0003800000 */
[----:B------:R-:W0:Y:S01]  /*0500*/  LDC.64 R14, c[0x0][0x388] ;  /* 0x0000e200ff0e7b82 */ /* 0x000e220000000a00 */
[----:B------:R-:W-:-:S04]  /*0510*/  IMAD R9, R27, 0x30d40, R2 ;  /* 0x00030d401b097824 */ /* 0x000fc800078e0202 */
[----:B0-----:R-:W-:-:S05]  /*0520*/  IMAD.WIDE R14, R9, 0x8, R14 ;  /* 0x00000008090e7825 */ /* 0x001fca00078e020e */
[----:B------:R-:W2:Y:S04]  /*0530*/  LDG.E.64 R16, desc[UR6][R14.64] ;  /* 0x000000060e107981 */ /* 0x000ea8000c1e1b00 */
[----:B------:R-:W3:Y:S04]  /*0540*/  LDG.E.64 R10, desc[UR6][R14.64+0x186a00] ;  /* 0x186a00060e0a7981 */ /* 0x000ee8000c1e1b00 */
[----:B------:R-:W4:Y:S04]  /*0550*/  LDG.E.64 R8, desc[UR6][R14.64+0x30d400] ;  /* 0x30d400060e087981 */ /* 0x000f28000c1e1b00 */
[----:B------:R-:W4:Y:S01]  /*0560*/  LDG.E.64 R12, desc[UR6][R14.64+0x493e00] ;  /* 0x493e00060e0c7981 */ /* 0x000f22000c1e1b00 */
[----:B------:R-:W-:Y:S01]  /*0570*/  IADD3 R27, PT, PT, R27, 0x4, RZ ;  /* 0x000000041b1b7810 */ /* 0x000fe20007ffe0ff */
[----:B--2--5:R-:W-:Y:S01]  /*0580*/  FADD R16, -R6, R16 ;  /* 0x0000001006107221 */ /* 0x024fe20000000100 */
[----:B------:R-:W-:-:S03]  /*0590*/  FADD R4, -R7, R17 ;  /* 0x0000001107047221 */ /* 0x000fc60000000100 */
[----:B------:R-:W-:Y:S01]  /*05a0*/  FFMA R3, R16, R16, R3 ;  /* 0x0000001010037223 */ /* 0x000fe20000000003 */
[----:B---3--:R-:W-:Y:S01]  /*05b0*/  FADD R10, -R6, R10 ;  /* 0x0000000a060a7221 */ /* 0x008fe20000000100 */
[----:B------:R-:W-:Y:S01]  /*05c0*/  FFMA R4, R4, R4, R5 ;  /* 0x0000000404047223 */ /* 0x000fe20000000005 */
[C---:B------:R-:W-:Y:S01]  /*05d0*/  FADD R11, -R7.reuse, R11 ;  /* 0x0000000b070b7221 */ /* 0x040fe20000000100 */
[----:B----4-:R-:W-:Y:S01]  /*05e0*/  FADD R8, -R6, R8 ;  /* 0x0000000806087221 */ /* 0x010fe20000000100 */
[----:B------:R-:W-:Y:S01]  /*05f0*/  FFMA R3, R10, R10, R3 ;  /* 0x0000000a0a037223 */ /* 0x000fe20000000003 */
[----:B------:R-:W-:Y:S01]  /*0600*/  FADD R9, -R7, R9 ;  /* 0x0000000907097221 */ /* 0x000fe20000000100 */
[----:B------:R-:W-:Y:S01]  /*0610*/  FFMA R4, R11, R11, R4 ;  /* 0x0000000b0b047223 */ /* 0x000fe20000000004 */
[----:B------:R-:W-:Y:S01]  /*0620*/  FADD R12, -R6, R12 ;  /* 0x0000000c060c7221 */ /* 0x000fe20000000100 */
[----:B------:R-:W-:Y:S01]  /*0630*/  FFMA R3, R8, R8, R3 ;  /* 0x0000000808037223 */ /* 0x000fe20000000003 */
[----:B------:R-:W-:Y:S01]  /*0640*/  FADD R13, -R7, R13 ;  /* 0x0000000d070d7221 */ /* 0x000fe20000000100 */
[----:B------:R-:W-:-:S02]  /*0650*/  FFMA R4, R9, R9, R4 ;  /* 0x0000000909047223 */ /* 0x000fc40000000004 */
[----:B------:R-:W-:Y:S02]  /*0660*/  FFMA R3, R12, R12, R3 ;  /* 0x0000000c0c037223 */ /* 0x000fe40000000003 */
[----:B------:R-:W-:-:S07]  /*0670*/  FFMA R5, R13, R13, R4 ;  /* 0x0000000d0d057223 */ /* 0x000fce0000000004 */
.L_x_3:
[----:B------:R-:W-:Y:S05]  /*0680*/  @!P1 BRA `(.L_x_0) ;  /* 0x0000000000649947 */ /* 0x000fea0003800000 */
[----:B------:R-:W-:Y:S02]  /*0690*/  ISETP.NE.AND P0, PT, R18, 0x1, PT ;  /* 0x000000011200780c */ /* 0x000fe40003f05270 */
[----:B------:R-:W-:-:S04]  /*06a0*/  LOP3.LUT R4, R0, 0x1, RZ, 0xc0, !PT ;  /* 0x0000000100047812 */ /* 0x000fc800078ec0ff */
[----:B------:R-:W-:-:S07]  /*06b0*/  ISETP.NE.U32.AND P1, PT, R4, 0x1, PT ;  /* 0x000000010400780c */ /* 0x000fce0003f25070 */
[----:B------:R-:W0:Y:S01]  /*06c0*/  @P0 LDC.64 R8, c[0x0][0x388] ;  /* 0x0000e200ff080b82 */ /* 0x000e220000000a00 */
[C---:B------:R-:W-:Y:S01]  /*06d0*/  @P0 IMAD R11, R27.reuse, 0x30d40, R2 ;  /* 0x00030d401b0b0824 */ /* 0x040fe200078e0202 */
[----:B------:R-:W-:-:S06]  /*06e0*/  @P0 IADD3 R27, PT, PT, R27, 0x2, RZ ;  /* 0x000000021b1b0810 */ /* 0x000fcc0007ffe0ff */
[----:B------:R-:W1:Y:S01]  /*06f0*/  @!P1 LDC.64 R12, c[0x0][0x388] ;  /* 0x0000e200ff0c9b82 */ /* 0x000e620000000a00 */
[----:B0-----:R-:W-:-:S04]  /*0700*/  @P0 IMAD.WIDE R10, R11, 0x8, R8 ;  /* 0x000000080b0a0825 */ /* 0x001fc800078e0208 */
[----:B------:R-:W-:Y:S01]  /*0710*/  @!P1 IMAD R9, R27, 0x30d40, R2 ;  /* 0x00030d401b099824 */ /* 0x000fe200078e0202 */
[----:B------:R-:W2:Y:S03]  /*0720*/  @P0 LDG.E.64 R14, desc[UR6][R10.64] ;  /* 0x000000060a0e0981 */ /* 0x000ea6000c1e1b00 */
[----:B-1----:R-:W-:Y:S01]  /*0730*/  @!P1 IMAD.WIDE R8, R9, 0x8, R12 ;  /* 0x0000000809089825 */ /* 0x002fe200078e020c */
[----:B------:R-:W3:Y:S05]  /*0740*/  @P0 LDG.E.64 R16, desc[UR6][R10.64+0x186a00] ;  /* 0x186a00060a100981 */ /* 0x000eea000c1e1b00 */
[----:B------:R-:W4:Y:S01]  /*0750*/  @!P1 LDG.E.64 R8, desc[UR6][R8.64] ;  /* 0x0000000608089981 */ /* 0x000f22000c1e1b00 */
[C---:B--2--5:R-:W-:Y:S01]  /*0760*/  @P0 FADD R4, -R7.reuse, R15 ;  /* 0x0000000f07040221 */ /* 0x064fe20000000100 */
[----:B------:R-:W-:Y:S01]  /*0770*/  @P0 FADD R14, -R6, R14 ;  /* 0x0000000e060e0221 */ /* 0x000fe20000000100 */
[----:B---3--:R-:W-:-:S02]  /*0780*/  @P0 FADD R17, -R7, R17 ;  /* 0x0000001107110221 */ /* 0x008fc40000000100 */
[----:B------:R-:W-:Y:S01]  /*0790*/  @P0 FFMA R4, R4, R4, R5 ;  /* 0x0000000404040223 */ /* 0x000fe20000000005 */
[----:B------:R-:W-:Y:S01]  /*07a0*/  @P0 FADD R13, -R6, R16 ;  /* 0x00000010060d0221 */ /* 0x000fe20000000100 */
[----:B------:R-:W-:Y:S02]  /*07b0*/  @P0 FFMA R14, R14, R14, R3 ;  /* 0x0000000e0e0e0223 */ /* 0x000fe40000000003 */
[----:B------:R-:W-:Y:S01]  /*07c0*/  @P0 FFMA R5, R17, R17, R4 ;  /* 0x0000001111050223 */ /* 0x000fe20000000004 */
[----:B----4-:R-:W-:Y:S01]  /*07d0*/  @!P1 FADD R6, -R6, R8 ;  /* 0x0000000806069221 */ /* 0x010fe20000000100 */
[----:B------:R-:W-:Y:S01]  /*07e0*/  @P0 FFMA R3, R13, R13, R14 ;  /* 0x0000000d0d030223 */ /* 0x000fe2000000000e */
[----:B------:R-:W-:-:S03]  /*07f0*/  @!P1 FADD R4, -R7, R9 ;  /* 0x0000000907049221 */ /* 0x000fc60000000100 */
[----:B------:R-:W-:Y:S01]  /*0800*/  @!P1 FFMA R3, R6, R6, R3 ;  /* 0x0000000606039223 */ /* 0x000fe20000000003 */
[----:B------:R-:W-:-:S07]  /*0810*/  @!P1 FFMA R5, R4, R4, R5 ;  /* 0x0000000404059223 */ /* 0x000fce0000000005 */
.L_x_0:
[----:B------:R-:W-:Y:S01]  /*0820*/  I2FP.F32.S32 R8, R0 ;  /* 0x0000000000087245 */ /* 0x000fe20000201400 */
[----:B------:R-:W-:Y:S03]  /*0830*/  BSSY.RECONVERGENT B0, `(.L_x_4) ;  /* 0x000000d000007945 */ /* 0x000fe60003800200 */
[----:B-----5:R-:W0:Y:S08]  /*0840*/  MUFU.RCP R7, R8 ;  /* 0x0000000800077308 */ /* 0x020e300000001000 */
[----:B------:R-:W1:Y:S01]  /*0850*/  FCHK P0, R3, R8 ;  /* 0x0000000803007302 */ /* 0x000e620000000000 */
[----:B0-----:R-:W-:-:S04]  /*0860*/  FFMA R0, -R8, R7, 1 ;  /* 0x3f80000008007423 */ /* 0x001fc80000000107 */
[----:B------:R-:W-:-:S04]  /*0870*/  FFMA R0, R7, R0, R7 ;  /* 0x0000000007007223 */ /* 0x000fc80000000007 */
[----:B------:R-:W-:-:S04]  /*0880*/  FFMA R7, R0, R3, RZ ;  /* 0x0000000300077223 */ /* 0x000fc800000000ff */
[----:B------:R-:W-:-:S04]  /*0890*/  FFMA R4, -R8, R7, R3 ;  /* 0x0000000708047223 */ /* 0x000fc80000000103 */
[----:B------:R-:W-:Y:S01]  /*08a0*/  FFMA R0, R0, R4, R7 ;  /* 0x0000000400007223 */ /* 0x000fe20000000007 */
[----:B-1----:R-:W-:Y:S06]  /*08b0*/  @!P0 BRA `(.L_x_5) ;  /* 0x0000000000108947 */ /* 0x002fec0003800000 */
[----:B------:R-:W-:Y:S02]  /*08c0*/  MOV R0, R3 ;  /* 0x0000000300007202 */ /* 0x000fe40000000f00 */
[----:B------:R-:W-:Y:S02]  /*08d0*/  MOV R3, R8 ;  /* 0x0000000800037202 */ /* 0x000fe40000000f00 */
[----:B------:R-:W-:-:S07]  /*08e0*/  MOV R10, 0x900 ;  /* 0x00000900000a7802 */ /* 0x000fce0000000f00 */
[----:B------:R-:W-:Y:S05]  /*08f0*/  CALL.REL.NOINC `($__internal_1_$__cuda_sm3x_div_rn_noftz_f32_slowpath) ;  /* 0x0000000400147944 */ /* 0x000fea0003c00000 */
.L_x_5:
[----:B------:R-:W-:Y:S05]  /*0900*/  BSYNC.RECONVERGENT B0 ;  /* 0x0000000000007941 */ /* 0x000fea0003800200 */
.L_x_4:
[----:B------:R-:W-:Y:S01]  /*0910*/  IADD3 R3, PT, PT, R0, -0xd000000, RZ ;  /* 0xf300000000037810 */ /* 0x000fe20007ffe0ff */
[----:B------:R0:W1:Y:S01]  /*0920*/  MUFU.RSQ R7, R0 ;  /* 0x0000000000077308 */ /* 0x0000620000001400 */
[----:B------:R-:W-:Y:S02]  /*0930*/  BSSY.RECONVERGENT B0, `(.L_x_6) ;  /* 0x000000b000007945 */ /* 0x000fe40003800200 */
[----:B------:R-:W-:-:S13]  /*0940*/  ISETP.GT.U32.AND P0, PT, R3, 0x727fffff, PT ;  /* 0x727fffff0300780c */ /* 0x000fda0003f04070 */
[----:B0-----:R-:W-:Y:S05]  /*0950*/  @!P0 BRA `(.L_x_7) ;  /* 0x0000000000108947 */ /* 0x001fea0003800000 */
[----:B------:R-:W-:-:S07]  /*0960*/  MOV R13, 0x980 ;  /* 0x00000980000d7802 */ /* 0x000fce0000000f00 */
[----:B-1----:R-:W-:Y:S05]  /*0970*/  CALL.REL.NOINC `($__internal_0_$__cuda_sm20_sqrt_rn_f32_slowpath) ;  /* 0x00000000009c7944 */ /* 0x002fea0003c00000 */
[----:B------:R-:W-:Y:S01]  /*0980*/  MOV R4, R3 ;  /* 0x0000000300047202 */ /* 0x000fe20000000f00 */
[----:B------:R-:W-:Y:S06]  /*0990*/  BRA `(.L_x_8) ;  /* 0x0000000000107947 */ /* 0x000fec0003800000 */
.L_x_7:
[C---:B-1----:R-:W-:Y:S01]  /*09a0*/  FMUL.FTZ R3, R7.reuse, R0 ;  /* 0x0000000007037220 */ /* 0x042fe20000410000 */
[----:B------:R-:W-:-:S03]  /*09b0*/  FMUL.FTZ R4, R7, 0.5 ;  /* 0x3f00000007047820 */ /* 0x000fc60000410000 */
[----:B------:R-:W-:-:S04]  /*09c0*/  FFMA R0, -R3, R3, R0 ;  /* 0x0000000303007223 */ /* 0x000fc80000000100 */
[----:B------:R-:W-:-:S07]  /*09d0*/  FFMA R4, R0, R4, R3 ;  /* 0x0000000400047223 */ /* 0x000fce0000000003 */
.L_x_8:
[----:B------:R-:W-:Y:S05]  /*09e0*/  BSYNC.RECONVERGENT B0 ;  /* 0x0000000000007941 */ /* 0x000fea0003800200 */
.L_x_6:
[----:B------:R-:W0:Y:S01]  /*09f0*/  MUFU.RCP R3, R8 ;  /* 0x0000000800037308 */ /* 0x000e220000001000 */
[----:B------:R-:W1:Y:S01]  /*0a00*/  LDC.64 R6, c[0x0][0x390] ;  /* 0x0000e400ff067b82 */ /* 0x000e620000000a00 */
[----:B------:R-:W-:Y:S06]  /*0a10*/  BSSY.RECONVERGENT B0, `(.L_x_9) ;  /* 0x000000d000007945 */ /* 0x000fec0003800200 */
[----:B------:R-:W2:Y:S01]  /*0a20*/  FCHK P0, R5, R8 ;  /* 0x0000000805007302 */ /* 0x000ea20000000000 */
[----:B0-----:R-:W-:-:S04]  /*0a30*/  FFMA R0, -R8, R3, 1 ;  /* 0x3f80000008007423 */ /* 0x001fc80000000103 */
[----:B------:R-:W-:-:S04]  /*0a40*/  FFMA R0, R3, R0, R3 ;  /* 0x0000000003007223 */ /* 0x000fc80000000003 */
[----:B------:R-:W-:Y:S01]  /*0a50*/  FFMA R3, R0, R5, RZ ;  /* 0x0000000500037223 */ /* 0x000fe200000000ff */
[----:B-1----:R-:W-:-:S04]  /*0a60*/  IMAD.WIDE R6, R2, 0x8, R6 ;  /* 0x0000000802067825 */ /* 0x002fc800078e0206 */
[----:B------:R-:W-:-:S04]  /*0a70*/  FFMA R10, -R8, R3, R5 ;  /* 0x00000003080a7223 */ /* 0x000fc80000000105 */
[----:B------:R-:W-:Y:S01]  /*0a80*/  FFMA R0, R0, R10, R3 ;  /* 0x0000000a00007223 */ /* 0x000fe20000000003 */
[----:B--2---:R-:W-:Y:S06]  /*0a90*/  @!P0 BRA `(.L_x_10) ;  /* 0x0000000000108947 */ /* 0x004fec0003800000 */
[----:B------:R-:W-:Y:S02]  /*0aa0*/  MOV R0, R5 ;  /* 0x0000000500007202 */ /* 0x000fe40000000f00 */
[----:B------:R-:W-:Y:S02]  /*0ab0*/  MOV R3, R8 ;  /* 0x0000000800037202 */ /* 0x000fe40000000f00 */
[----:B------:R-:W-:-:S07]  /*0ac0*/  MOV R10, 0xae0 ;  /* 0x00000ae0000a7802 */ /* 0x000fce0000000f00 */
[----:B------:R-:W-:Y:S05]  /*0ad0*/  CALL.REL.NOINC `($__internal_1_$__cuda_sm3x_div_rn_noftz_f32_slowpath) ;  /* 0x00000000009c7944 */ /* 0x000fea0003c00000 */
.L_x_10:
[----:B------:R-:W-:Y:S05]  /*0ae0*/  BSYNC.RECONVERGENT B0 ;  /* 0x0000000000007941 */ /* 0x000fea0003800200 */
.L_x_9:
        /* <DEDUP_REMOVED lines=9> */
.L_x_12:
[C---:B-1----:R-:W-:Y:S01]  /*0b80*/  FMUL.FTZ R5, R3.reuse, R0 ;  /* 0x0000000003057220 */ /* 0x042fe20000410000 */
[----:B------:R-:W-:-:S03]  /*0b90*/  FMUL.FTZ R2, R3, 0.5 ;  /* 0x3f00000003027820 */ /* 0x000fc60000410000 */
[----:B------:R-:W-:-:S04]  /*0ba0*/  FFMA R0, -R5, R5, R0 ;  /* 0x0000000505007223 */ /* 0x000fc80000000100 */
[----:B------:R-:W-:-:S07]  /*0bb0*/  FFMA R5, R0, R2, R5 ;  /* 0x0000000200057223 */ /* 0x000fce0000000005 */
.L_x_13:
[----:B------:R-:W-:Y:S05]  /*0bc0*/  BSYNC.RECONVERGENT B0 ;  /* 0x0000000000007941 */ /* 0x000fea0003800200 */
.L_x_11:
[----:B------:R-:W-:Y:S01]  /*0bd0*/  STG.E.64 desc[UR6][R6.64], R4 ;  /* 0x0000000406007986 */ /* 0x000fe2000c101b06 */
[----:B------:R-:W-:Y:S05]  /*0be0*/  EXIT ;  /* 0x000000000000794d */ /* 0x000fea0003800000 */
        .weak           $__internal_0_$__cuda_sm20_sqrt_rn_f32_slowpath
        .type           $__internal_0_$__cuda_sm20_sqrt_rn_f32_slowpath,@function
        .size           $__internal_0_$__cuda_sm20_sqrt_rn_f32_slowpath,($__internal_1_$__cuda_sm3x_div_rn_noftz_f32_slowpath - $__internal_0_$__cuda_sm20_sqrt_rn_f32_slowpath)
$__internal_0_$__cuda_sm20_sqrt_rn_f32_slowpath:
[----:B------:R-:W-:-:S13]  /*0bf0*/  LOP3.LUT P0, RZ, R0, 0x7fffffff, RZ, 0xc0, !PT ;  /* 0x7fffffff00ff7812 */ /* 0x000fda000780c0ff */
[----:B------:R-:W-:Y:S01]  /*0c00*/  @!P0 MOV R3, R0 ;  /* 0x0000000000038202 */ /* 0x000fe20000000f00 */
[----:B------:R-:W-:Y:S06]  /*0c10*/  @!P0 BRA `(.L_x_14) ;  /* 0x0000000000408947 */ /* 0x000fec0003800000 */
[----:B------:R-:W-:-:S13]  /*0c20*/  FSETP.GEU.FTZ.AND P0, PT, R0, RZ, PT ;  /* 0x000000ff0000720b */ /* 0x000fda0003f1e000 */
[----:B------:R-:W-:Y:S01]  /*0c30*/  @!P0 MOV R3, 0x7fffffff ;  /* 0x7fffffff00038802 */ /* 0x000fe20000000f00 */
[----:B------:R-:W-:Y:S06]  /*0c40*/  @!P0 BRA `(.L_x_14) ;  /* 0x0000000000348947 */ /* 0x000fec0003800000 */
[----:B------:R-:W-:-:S13]  /*0c50*/  FSETP.GTU.FTZ.AND P0, PT, |R0|, +INF , PT ;  /* 0x7f8000000000780b */ /* 0x000fda0003f1c200 */
[----:B------:R-:W-:Y:S01]  /*0c60*/  @P0 FADD.FTZ R3, R0, 1 ;  /* 0x3f80000000030421 */ /* 0x000fe20000010000 */
[----:B------:R-:W-:Y:S06]  /*0c70*/  @P0 BRA `(.L_x_14) ;  /* 0x0000000000280947 */ /* 0x000fec0003800000 */
[----:B------:R-:W-:-:S13]  /*0c80*/  FSETP.NEU.FTZ.AND P0, PT, |R0|, +INF , PT ;  /* 0x7f8000000000780b */ /* 0x000fda0003f1d200 */
[----:B------:R-:W-:-:S04]  /*0c90*/  @P0 FFMA R9, R0, 1.84467440737095516160e+19, RZ ;  /* 0x5f80000000090823 */ /* 0x000fc800000000ff */
[----:B------:R-:W0:Y:S02]  /*0ca0*/  @P0 MUFU.RSQ R10, R9 ;  /* 0x00000009000a0308 */ /* 0x000e240000001400 */
[----:B0-----:R-:W-:Y:S01]  /*0cb0*/  @P0 FMUL.FTZ R12, R9, R10 ;  /* 0x0000000a090c0220 */ /* 0x001fe20000410000 */
[----:B------:R-:W-:-:S03]  /*0cc0*/  @P0 FMUL.FTZ R10, R10, 0.5 ;  /* 0x3f0000000a0a0820 */ /* 0x000fc60000410000 */
[----:B------:R-:W-:-:S04]  /*0cd0*/  @P0 FADD.FTZ R3, -R12, -RZ ;  /* 0x800000ff0c030221 */ /* 0x000fc80000010100 */
[----:B------:R-:W-:Y:S01]  /*0ce0*/  @P0 FFMA R11, R12, R3, R9 ;  /* 0x000000030c0b0223 */ /* 0x000fe20000000009 */
[----:B------:R-:W-:-:S03]  /*0cf0*/  @!P0 MOV R3, R0 ;  /* 0x0000000000038202 */ /* 0x000fc60000000f00 */
[----:B------:R-:W-:-:S04]  /*0d00*/  @P0 FFMA R10, R11, R10, R12 ;  /* 0x0000000a0b0a0223 */ /* 0x000fc8000000000c */
[----:B------:R-:W-:-:S07]  /*0d10*/  @P0 FMUL.FTZ R3, R10, 2.3283064365386962891e-10 ;  /* 0x2f8000000a030820 */ /* 0x000fce0000410000 */
.L_x_14:
[----:B------:R-:W-:Y:S01]  /*0d20*/  HFMA2 R11, -RZ, RZ, 0, 0 ;  /* 0x00000000ff0b7431 */ /* 0x000fe200000001ff */
[----:B------:R-:W-:-:S04]  /*0d30*/  MOV R10, R13 ;  /* 0x0000000d000a7202 */ /* 0x000fc80000000f00 */
[----:B------:R-:W-:Y:S05]  /*0d40*/  RET.REL.NODEC R10 `(_Z10var_kernelP6float2S0_S0_i) ;  /* 0xfffffff00aac7950 */ /* 0x000fea0003c3ffff */
        .weak           $__internal_1_$__cuda_sm3x_div_rn_noftz_f32_slowpath
        .type           $__internal_1_$__cuda_sm3x_div_rn_noftz_f32_slowpath,@function
        .size           $__internal_1_$__cuda_sm3x_div_rn_noftz_f32_slowpath,(.L_x_63 - $__internal_1_$__cuda_sm3x_div_rn_noftz_f32_slowpath)
$__internal_1_$__cuda_sm3x_div_rn_noftz_f32_slowpath:
[----:B------:R-:W-:Y:S01]  /*0d50*/  SHF.R.U32.HI R11, RZ, 0x17, R3 ;  /* 0x00000017ff0b7819 */ /* 0x000fe20000011603 */
[----:B------:R-:W-:Y:S01]  /*0d60*/  BSSY.RECONVERGENT B1, `(.L_x_15) ;  /* 0x0000062000017945 */ /* 0x000fe20003800200 */
[----:B------:R-:W-:Y:S02]  /*0d70*/  SHF.R.U32.HI R9, RZ, 0x17, R0 ;  /* 0x00000017ff097819 */ /* 0x000fe40000011600 */
[----:B------:R-:W-:Y:S02]  /*0d80*/  LOP3.LUT R11, R11, 0xff, RZ, 0xc0, !PT ;  /* 0x000000ff0b0b7812 */ /* 0x000fe400078ec0ff */
[----:B------:R-:W-:Y:S02]  /*0d90*/  LOP3.LUT R14, R9, 0xff, RZ, 0xc0, !PT ;  /* 0x000000ff090e7812 */ /* 0x000fe400078ec0ff */
[----:B------:R-:W-:Y:S02]  /*0da0*/  IADD3 R13, PT, PT, R11, -0x1, RZ ;  /* 0xffffffff0b0d7810 */ /* 0x000fe40007ffe0ff */
[----:B------:R-:W-:-:S02]  /*0db0*/  IADD3 R12, PT, PT, R14, -0x1, RZ ;  /* 0xffffffff0e0c7810 */ /* 0x000fc40007ffe0ff */
[----:B------:R-:W-:-:S04]  /*0dc0*/  ISETP.GT.U32.AND P0, PT, R13, 0xfd, PT ;  /* 0x000000fd0d00780c */ /* 0x000fc80003f04070 */
[----:B------:R-:W-:-:S13]  /*0dd0*/  ISETP.GT.U32.OR P0, PT, R12, 0xfd, P0 ;  /* 0x000000fd0c00780c */ /* 0x000fda0000704470 */
[----:B------:R-:W-:Y:S01]  /*0de0*/  @!P0 MOV R9, RZ ;  /* 0x000000ff00098202 */ /* 0x000fe20000000f00 */
[----:B------:R-:W-:Y:S06]  /*0df0*/  @!P0 BRA `(.L_x_16) ;  /* 0x00000000005c8947 */ /* 0x000fec0003800000 */
[----:B------:R-:W-:Y:S02]  /*0e00*/  FSETP.GTU.FTZ.AND P0, PT, |R0|, +INF , PT ;  /* 0x7f8000000000780b */ /* 0x000fe40003f1c200 */
[----:B------:R-:W-:-:S04]  /*0e10*/  FSETP.GTU.FTZ.AND P1, PT, |R3|, +INF , PT ;  /* 0x7f8000000300780b */ /* 0x000fc80003f3c200 */
[----:B------:R-:W-:-:S13]  /*0e20*/  PLOP3.LUT P0, PT, P0, P1, PT, 0xf8, 0x8f ;  /* 0x00000000008f781c */ /* 0x000fda0000703f70 */
[----:B------:R-:W-:Y:S05]  /*0e30*/  @P0 BRA `(.L_x_17) ;  /* 0x00000004004c0947 */ /* 0x000fea0003800000 */
[----:B------:R-:W-:-:S13]  /*0e40*/  LOP3.LUT P0, RZ, R3, 0x7fffffff, R0, 0xc8, !PT ;  /* 0x7fffffff03ff7812 */ /* 0x000fda000780c800 */
[----:B------:R-:W-:Y:S05]  /*0e50*/  @!P0 BRA `(.L_x_18) ;  /* 0x00000004003c8947 */ /* 0x000fea0003800000 */
[C---:B------:R-:W-:Y:S02]  /*0e60*/  FSETP.NEU.FTZ.AND P2, PT, |R0|.reuse, +INF , PT ;  /* 0x7f8000000000780b */ /* 0x040fe40003f5d200 */
[----:B------:R-:W-:Y:S02]  /*0e70*/  FSETP.NEU.FTZ.AND P1, PT, |R3|, +INF , PT ;  /* 0x7f8000000300780b */ /* 0x000fe40003f3d200 */
[----:B------:R-:W-:-:S11]  /*0e80*/  FSETP.NEU.FTZ.AND P0, PT, |R0|, +INF , PT ;  /* 0x7f8000000000780b */ /* 0x000fd60003f1d200 */
[----:B------:R-:W-:Y:S05]  /*0e90*/  @!P1 BRA !P2, `(.L_x_18) ;  /* 0x00000004002c9947 */ /* 0x000fea0005000000 */
[----:B------:R-:W-:-:S04]  /*0ea0*/  LOP3.LUT P2, RZ, R0, 0x7fffffff, RZ, 0xc0, !PT ;  /* 0x7fffffff00ff7812 */ /* 0x000fc8000784c0ff */
[----:B------:R-:W-:-:S13]  /*0eb0*/  PLOP3.LUT P1, PT, P1, P2, PT, 0x2f, 0xf2 ;  /* 0x0000000000f2781c */ /* 0x000fda0000f24577 */
[----:B------:R-:W-:Y:S05]  /*0ec0*/  @P1 BRA `(.L_x_19) ;  /* 0x0000000400181947 */ /* 0x000fea0003800000 */
[----:B------:R-:W-:-:S04]  /*0ed0*/  LOP3.LUT P1, RZ, R3, 0x7fffffff, RZ, 0xc0, !PT ;  /* 0x7fffffff03ff7812 */ /* 0x000fc8000782c0ff */
[----:B------:R-:W-:-:S13]  /*0ee0*/  PLOP3.LUT P0, PT, P0, P1, PT, 0x2f, 0xf2 ;  /* 0x0000000000f2781c */ /* 0x000fda0000702577 */
[----:B------:R-:W-:Y:S05]  /*0ef0*/  @P0 BRA `(.L_x_20) ;  /* 0x0000000400000947 */ /* 0x000fea0003800000 */
[----:B------:R-:W-:Y:S02]  /*0f00*/  ISETP.GE.AND P0, PT, R12, RZ, PT ;  /* 0x000000ff0c00720c */ /* 0x000fe40003f06270 */
[----:B------:R-:W-:-:S11]  /*0f10*/  ISETP.GE.AND P1, PT, R13, RZ, PT ;  /* 0x000000ff0d00720c */ /* 0x000fd60003f26270 */
[----:B------:R-:W-:Y:S01]  /*0f20*/  @P0 MOV R9, RZ ;  /* 0x000000ff00090202 */ /* 0x000fe20000000f00 */
[----:B------:R-:W-:Y:S01]  /*0f30*/  @!P0 FFMA R0, R0, 1.84467440737095516160e+19, RZ ;  /* 0x5f80000000008823 */ /* 0x000fe200000000ff */
[----:B------:R-:W-:Y:S01]  /*0f40*/  @!P0 MOV R9, 0xffffffc0 ;  /* 0xffffffc000098802 */ /* 0x000fe20000000f00 */
[----:B------:R-:W-:-:S03]  /*0f50*/  @!P1 FFMA R3, R3, 1.84467440737095516160e+19, RZ ;  /* 0x5f80000003039823 */ /* 0x000fc600000000ff */
[----:B------:R-:W-:-:S07]  /*0f60*/  @!P1 IADD3 R9, PT, PT, R9, 0x40, RZ ;  /* 0x0000004009099810 */ /* 0x000fce0007ffe0ff */
.L_x_16:
[----:B------:R-:W-:Y:S01]  /*0f70*/  LEA R12, R11, 0xc0800000, 0x17 ;  /* 0xc08000000b0c7811 */ /* 0x000fe200078eb8ff */
[----:B------:R-:W-:Y:S03]  /*0f80*/  BSSY.RECONVERGENT B2, `(.L_x_21) ;  /* 0x0000036000027945 */ /* 0x000fe60003800200 */
[----:B------:R-:W-:Y:S02]  /*0f90*/  IADD3 R12, PT, PT, -R12, R3, RZ ;  /* 0x000000030c0c7210 */ /* 0x000fe40007ffe1ff */
[----:B------:R-:W-:Y:S02]  /*0fa0*/  IADD3 R3, PT, PT, R14, -0x7f, RZ ;  /* 0xffffff810e037810 */ /* 0x000fe40007ffe0ff */
[----:B------:R0:W1:Y:S01]  /*0fb0*/  MUFU.RCP R13, R12 ;  /* 0x0000000c000d7308 */ /* 0x0000620000001000 */
[----:B------:R-:W-:Y:S02]  /*0fc0*/  FADD.FTZ R15, -R12, -RZ ;  /* 0x800000ff0c0f7221 */ /* 0x000fe40000010100 */
[C---:B------:R-:W-:Y:S01]  /*0fd0*/  IMAD R0, R3.reuse, -0x800000, R0 ;  /* 0xff80000003007824 */ /* 0x040fe200078e0200 */
[----:B0-----:R-:W-:-:S04]  /*0fe0*/  IADD3 R12, PT, PT, R3, 0x7f, -R11 ;  /* 0x0000007f030c7810 */ /* 0x001fc80007ffe80b */
[----:B------:R-:W-:Y:S01]  /*0ff0*/  IADD3 R12, PT, PT, R12, R9, RZ ;  /* 0x000000090c0c7210 */ /* 0x000fe20007ffe0ff */
[----:B-1----:R-:W-:-:S04]  /*1000*/  FFMA R14, R13, R15, 1 ;  /* 0x3f8000000d0e7423 */ /* 0x002fc8000000000f */
[----:B------:R-:W-:-:S04]  /*1010*/  FFMA R16, R13, R14, R13 ;  /* 0x0000000e0d107223 */ /* 0x000fc8000000000d */
[----:B------:R-:W-:-:S04]  /*1020*/  FFMA R13, R0, R16, RZ ;  /* 0x00000010000d7223 */ /* 0x000fc800000000ff */
[----:B------:R-:W-:-:S04]  /*1030*/  FFMA R14, R15, R13, R0 ;  /* 0x0000000d0f0e7223 */ /* 0x000fc80000000000 */
[----:B------:R-:W-:-:S04]  /*1040*/  FFMA R13, R16, R14, R13 ;  /* 0x0000000e100d7223 */ /* 0x000fc8000000000d */
[----:B------:R-:W-:-:S04]  /*1050*/  FFMA R14, R15, R13, R0 ;  /* 0x0000000d0f0e7223 */ /* 0x000fc80000000000 */
[----:B------:R-:W-:-:S05]  /*1060*/  FFMA R0, R16, R14, R13 ;  /* 0x0000000e10007223 */ /* 0x000fca000000000d */
[----:B------:R-:W-:-:S04]  /*1070*/  SHF.R.U32.HI R3, RZ, 0x17, R0 ;  /* 0x00000017ff037819 */ /* 0x000fc80000011600 */
[----:B------:R-:W-:-:S04]  /*1080*/  LOP3.LUT R3, R3, 0xff, RZ, 0xc0, !PT ;  /* 0x000000ff03037812 */ /* 0x000fc800078ec0ff */
[----:B------:R-:W-:-:S04]  /*1090*/  IADD3 R11, PT, PT, R3, R12, RZ ;  /* 0x0000000c030b7210 */ /* 0x000fc80007ffe0ff */
[----:B------:R-:W-:-:S04]  /*10a0*/  IADD3 R3, PT, PT, R11, -0x1, RZ ;  /* 0xffffffff0b037810 */ /* 0x000fc80007ffe0ff */
[----:B------:R-:W-:-:S13]  /*10b0*/  ISETP.GE.U32.AND P0, PT, R3, 0xfe, PT ;  /* 0x000000fe0300780c */ /* 0x000fda0003f06070 */
[----:B------:R-:W-:Y:S05]  /*10c0*/  @!P0 BRA `(.L_x_22) ;  /* 0x0000000000808947 */ /* 0x000fea0003800000 */
[----:B------:R-:W-:-:S13]  /*10d0*/  ISETP.GT.AND P0, PT, R11, 0xfe, PT ;  /* 0x000000fe0b00780c */ /* 0x000fda0003f04270 */
[----:B------:R-:W-:Y:S05]  /*10e0*/  @P0 BRA `(.L_x_23) ;  /* 0x00000000006c0947 */ /* 0x000fea0003800000 */
[----:B------:R-:W-:-:S13]  /*10f0*/  ISETP.GE.AND P0, PT, R11, 0x1, PT ;  /* 0x000000010b00780c */ /* 0x000fda0003f06270 */
[----:B------:R-:W-:Y:S05]  /*1100*/  @P0 BRA `(.L_x_24) ;  /* 0x0000000000740947 */ /* 0x000fea0003800000 */
[----:B------:R-:W-:Y:S02]  /*1110*/  ISETP.GE.AND P0, PT, R11, -0x18, PT ;  /* 0xffffffe80b00780c */ /* 0x000fe40003f06270 */
[----:B------:R-:W-:-:S11]  /*1120*/  LOP3.LUT R0, R0, 0x80000000, RZ, 0xc0, !PT ;  /* 0x8000000000007812 */ /* 0x000fd600078ec0ff */
[----:B------:R-:W-:Y:S05]  /*1130*/  @!P0 BRA `(.L_x_24) ;  /* 0x0000000000688947 */ /* 0x000fea0003800000 */
[CCC-:B------:R-:W-:Y:S01]  /*1140*/  FFMA.RZ R3, R16.reuse, R14.reuse, R13.reuse ;  /* 0x0000000e10037223 */ /* 0x1c0fe2000000c00d */
[CCC-:B------:R-:W-:Y:S01]  /*1150*/  FFMA.RM R12, R16.reuse, R14.reuse, R13.reuse ;  /* 0x0000000e100c7223 */ /* 0x1c0fe2000000400d */
[C---:B------:R-:W-:Y:S02]  /*1160*/  ISETP.NE.AND P2, PT, R11.reuse, RZ, PT ;  /* 0x000000ff0b00720c */ /* 0x040fe40003f45270 */
[----:B------:R-:W-:Y:S02]  /*1170*/  ISETP.NE.AND P1, PT, R11, RZ, PT ;  /* 0x000000ff0b00720c */ /* 0x000fe40003f25270 */
[----:B------:R-:W-:Y:S01]  /*1180*/  LOP3.LUT R9, R3, 0x7fffff, RZ, 0xc0, !PT ;  /* 0x007fffff03097812 */ /* 0x000fe200078ec0ff */
[----:B------:R-:W-:Y:S01]  /*1190*/  FFMA.RP R3, R16, R14, R13 ;  /* 0x0000000e10037223 */ /* 0x000fe2000000800d */
[----:B------:R-:W-:Y:S02]  /*11a0*/  IADD3 R14, PT, PT, R11, 0x20, RZ ;  /* 0x000000200b0e7810 */ /* 0x000fe40007ffe0ff */
[----:B------:R-:W-:-:S02]  /*11b0*/  LOP3.LUT R9, R9, 0x800000, RZ, 0xfc, !PT ;  /* 0x0080000009097812 */ /* 0x000fc400078efcff */
[----:B------:R-:W-:Y:S02]  /*11c0*/  IADD3 R11, PT, PT, -R11, RZ, RZ ;  /* 0x000000ff0b0b7210 */ /* 0x000fe40007ffe1ff */
[----:B------:R-:W-:Y:S02]  /*11d0*/  SHF.L.U32 R14, R9, R14, RZ ;  /* 0x0000000e090e7219 */ /* 0x000fe400000006ff */
[----:B------:R-:W-:Y:S02]  /*11e0*/  FSETP.NEU.FTZ.AND P0, PT, R3, R12, PT ;  /* 0x0000000c0300720b */ /* 0x000fe40003f1d000 */
[----:B------:R-:W-:Y:S02]  /*11f0*/  SEL R12, R11, RZ, P2 ;  /* 0x000000ff0b0c7207 */ /* 0x000fe40001000000 */
[----:B------:R-:W-:Y:S02]  /*1200*/  ISETP.NE.AND P1, PT, R14, RZ, P1 ;  /* 0x000000ff0e00720c */ /* 0x000fe40000f25270 */
[----:B------:R-:W-:-:S02]  /*1210*/  SHF.R.U32.HI R12, RZ, R12, R9 ;  /* 0x0000000cff0c7219 */ /* 0x000fc40000011609 */
[----:B------:R-:W-:Y:S02]  /*1220*/  PLOP3.LUT P0, PT, P0, P1, PT, 0xf8, 0x8f ;  /* 0x00000000008f781c */ /* 0x000fe40000703f70 */
[----:B------:R-:W-:Y:S02]  /*1230*/  SHF.R.U32.HI R14, RZ, 0x1, R12 ;  /* 0x00000001ff0e7819 */ /* 0x000fe4000001160c */
[----:B------:R-:W-:-:S04]  /*1240*/  SEL R3, RZ, 0x1, !P0 ;  /* 0x00000001ff037807 */ /* 0x000fc80004000000 */
[----:B------:R-:W-:-:S04]  /*1250*/  LOP3.LUT R3, R3, 0x1, R14, 0xf8, !PT ;  /* 0x0000000103037812 */ /* 0x000fc800078ef80e */
[----:B------:R-:W-:-:S04]  /*1260*/  LOP3.LUT R3, R3, R12, RZ, 0xc0, !PT ;  /* 0x0000000c03037212 */ /* 0x000fc800078ec0ff */
[----:B------:R-:W-:-:S04]  /*1270*/  IADD3 R3, PT, PT, R14, R3, RZ ;  /* 0x000000030e037210 */ /* 0x000fc80007ffe0ff */
[----:B------:R-:W-:Y:S01]  /*1280*/  LOP3.LUT R0, R3, R0, RZ, 0xfc, !PT ;  /* 0x0000000003007212 */ /* 0x000fe200078efcff */
[----:B------:R-:W-:Y:S06]  /*1290*/  BRA `(.L_x_24) ;  /* 0x0000000000107947 */ /* 0x000fec0003800000 */
.L_x_23:
[----:B------:R-:W-:-:S04]  /*12a0*/  LOP3.LUT R0, R0, 0x80000000, RZ, 0xc0, !PT ;  /* 0x8000000000007812 */ /* 0x000fc800078ec0ff */
[----:B------:R-:W-:Y:S01]  /*12b0*/  LOP3.LUT R0, R0, 0x7f800000, RZ, 0xfc, !PT ;  /* 0x7f80000000007812 */ /* 0x000fe200078efcff */
[----:B------:R-:W-:Y:S06]  /*12c0*/  BRA `(.L_x_24) ;  /* 0x0000000000047947 */ /* 0x000fec0003800000 */
.L_x_22:
[----:B------:R-:W-:-:S07]  /*12d0*/  LEA R0, R12, R0, 0x17 ;  /* 0x000000000c007211 */ /* 0x000fce00078eb8ff */
.L_x_24:
[----:B------:R-:W-:Y:S05]  /*12e0*/  BSYNC.RECONVERGENT B2 ;  /* 0x0000000000027941 */ /* 0x000fea0003800200 */
.L_x_21:
[----:B------:R-:W-:Y:S05]  /*12f0*/  BRA `(.L_x_25) ;  /* 0x0000000000207947 */ /* 0x000fea0003800000 */
.L_x_20:
[----:B------:R-:W-:-:S04]  /*1300*/  LOP3.LUT R0, R3, 0x80000000, R0, 0x48, !PT ;  /* 0x8000000003007812 */ /* 0x000fc800078e4800 */
[----:B------:R-:W-:Y:S01]  /*1310*/  LOP3.LUT R0, R0, 0x7f800000, RZ, 0xfc, !PT ;  /* 0x7f80000000007812 */ /* 0x000fe200078efcff */
[----:B------:R-:W-:Y:S06]  /*1320*/  BRA `(.L_x_25) ;  /* 0x0000000000147947 */ /* 0x000fec0003800000 */
.L_x_19:
[----:B------:R-:W-:Y:S01]  /*1330*/  LOP3.LUT R0, R3, 0x80000000, R0, 0x48, !PT ;  /* 0x8000000003007812 */ /* 0x000fe200078e4800 */
[----:B------:R-:W-:Y:S06]  /*1340*/  BRA `(.L_x_25) ;  /* 0x00000000000c7947 */ /* 0x000fec0003800000 */
.L_x_18:
[----:B------:R-:W0:Y:S01]  /*1350*/  MUFU.RSQ R0, -QNAN ;  /* 0xffc0000000007908 */ /* 0x000e220000001400 */
[----:B------:R-:W-:Y:S05]  /*1360*/  BRA `(.L_x_25) ;  /* 0x0000000000047947 */ /* 0x000fea0003800000 */
.L_x_17:
[----:B------:R-:W-:-:S07]  /*1370*/  FADD.FTZ R0, R0, R3 ;  /* 0x0000000300007221 */ /* 0x000fce0000010000 */
.L_x_25:
[----:B------:R-:W-:Y:S05]  /*1380*/  BSYNC.RECONVERGENT B1 ;  /* 0x0000000000017941 */ /* 0x000fea0003800200 */
.L_x_15:
[----:B------:R-:W-:-:S04]  /*1390*/  HFMA2 R11, -RZ, RZ, 0, 0 ;  /* 0x00000000ff0b7431 */ /* 0x000fc800000001ff */
[----:B0-----:R-:W-:Y:S05]  /*13a0*/  RET.REL.NODEC R10 `(_Z10var_kernelP6float2S0_S0_i) ;  /* 0xffffffec0a147950 */ /* 0x001fea0003c3ffff */
.L_x_26:
[----:B------:R-:W-:-:S00]  /*13b0*/  BRA `(.L_x_26) ;  /* 0xfffffffc00fc7947 */ /* 0x000fc0000383ffff */
[----:B------:R-:W-:-:S00]  /*13c0*/  NOP ;  /* 0x0000000000007918 */ /* 0x000fc00000000000 */
        /* <DEDUP_REMOVED lines=11> */
.L_x_63:


//--------------------- .text._Z11conj_kernelP6float2S0_S0_S0_ii --------------------------
	.section	.text._Z11conj_kernelP6float2S0_S0_S0_ii,"ax",@progbits
	.align	128
        .global         _Z11conj_kernelP6float2S0_S0_S0_ii
        .type           _Z11conj_kernelP6float2S0_S0_S0_ii,@function
        .size           _Z11conj_kernelP6float2S0_S0_S0_ii,(.L_x_64 - _Z11conj_kernelP6float2S0_S0_S0_ii)
        .other          _Z11conj_kernelP6float2S0_S0_S0_ii,@"STO_CUDA_ENTRY STV_DEFAULT"
_Z11conj_kernelP6float2S0_S0_S0_ii:
.text._Z11conj_kernelP6float2S0_S0_S0_ii:
[----:B------:R-:W-:Y:S01]  /*0000*/  LDC R1, c[0x0][0x37c] ;  /* 0x0000df00ff017b82 */ /* 0x000fe20000000800 */
[----:B------:R-:W0:Y:S07]  /*0010*/  S2R R3, SR_TID.X ;  /* 0x0000000000037919 */ /* 0x000e2e0000002100 */
[----:B------:R-:W0:Y:S08]  /*0020*/  S2UR UR4, SR_CTAID.X ;  /* 0x00000000000479c3 */ /* 0x000e300000002500 */
[----:B------:R-:W0:Y:S02]  /*0030*/  LDC R6, c[0x0][0x360] ;  /* 0x0000d800ff067b82 */ /* 0x000e240000000800 */
[----:B0-----:R-:W-:-:S05]  /*0040*/  IMAD R6, R6, UR4, R3 ;  /* 0x0000000406067c24 */ /* 0x001fca000f8e0203 */
[----:B------:R-:W-:-:S13]  /*0050*/  ISETP.GT.AND P0, PT, R6, 0x30d3f, PT ;  /* 0x00030d3f0600780c */ /* 0x000fda0003f04270 */
[----:B------:R-:W-:Y:S05]  /*0060*/  @P0 EXIT ;  /* 0x000000000000094d */ /* 0x000fea0003800000 */
[----:B------:R-:W0:Y:S01]  /*0070*/  LDC.64 R4, c[0x0][0x380] ;  /* 0x0000e000ff047b82 */ /* 0x000e220000000a00 */
[----:B------:R-:W1:Y:S07]  /*0080*/  LDCU.64 UR4, c[0x0][0x358] ;  /* 0x00006b00ff0477ac */ /* 0x000e6e0008000a00 */
[----:B------:R-:W2:Y:S01]  /*0090*/  LDC.64 R14, c[0x0][0x388] ;  /* 0x0000e200ff0e7b82 */ /* 0x000ea20000000a00 */
[----:B0-----:R-:W-:-:S06]  /*00a0*/  IMAD.WIDE R4, R6, 0x8, R4 ;  /* 0x0000000806047825 */ /* 0x001fcc00078e0204 */
[----:B-1----:R-:W3:Y:S01]  /*00b0*/  LDG.E.64 R4, desc[UR4][R4.64] ;  /* 0x0000000404047981 */ /* 0x002ee2000c1e1b00 */
[----:B--2---:R-:W-:-:S06]  /*00c0*/  IMAD.WIDE R14, R6, 0x8, R14 ;  /* 0x00000008060e7825 */ /* 0x004fcc00078e020e */
[----:B------:R-:W3:Y:S01]  /*00d0*/  LDG.E.64 R14, desc[UR4][R14.64] ;  /* 0x000000040e0e7981 */ /* 0x000ee2000c1e1b00 */
[----:B------:R-:W-:Y:S01]  /*00e0*/  BSSY.RECONVERGENT B0, `(.L_x_27) ;  /* 0x0000012000007945 */ /* 0x000fe20003800200 */
[----:B---3--:R-:W-:-:S04]  /*00f0*/  FMUL R3, R4, R14 ;  /* 0x0000000e04037220 */ /* 0x008fc80000400000 */
[----:B------:R-:W0:Y:S01]  /*0100*/  MUFU.RCP R0, R3 ;  /* 0x0000000300007308 */ /* 0x000e220000001000 */
[----:B------:R-:W-:-:S04]  /*0110*/  FMUL R11, R5, R15 ;  /* 0x0000000f050b7220 */ /* 0x000fc80000400000 */
[----:B------:R-:W-:-:S04]  /*0120*/  FADD R2, R3, R11 ;  /* 0x0000000b03027221 */ /* 0x000fc80000000000 */
[----:B------:R-:W1:Y:S01]  /*0130*/  FCHK P0, R2, R3 ;  /* 0x0000000302007302 */ /* 0x000e620000000000 */
[----:B0-----:R-:W-:-:S04]  /*0140*/  FFMA R7, -R3, R0, 1 ;  /* 0x3f80000003077423 */ /* 0x001fc80000000100 */
[----:B------:R-:W-:Y:S01]  /*0150*/  FFMA R7, R0, R7, R0 ;  /* 0x0000000700077223 */ /* 0x000fe20000000000 */
[----:B------:R-:W-:-:S03]  /*0160*/  FMUL R9, R4, R15 ;  /* 0x0000000f04097220 */ /* 0x000fc60000400000 */
[----:B------:R-:W-:Y:S01]  /*0170*/  FFMA R8, R2, R7, RZ ;  /* 0x0000000702087223 */ /* 0x000fe200000000ff */
[----:B------:R-:W-:-:S03]  /*0180*/  FMUL R13, R5, R14 ;  /* 0x0000000e050d7220 */ /* 0x000fc60000400000 */
[----:B------:R-:W-:Y:S01]  /*0190*/  FFMA R4, -R3, R8, R2 ;  /* 0x0000000803047223 */ /* 0x000fe20000000102 */
[----:B------:R-:W-:-:S03]  /*01a0*/  FADD R0, -R9, R13 ;  /* 0x0000000d09007221 */ /* 0x000fc60000000100 */
[----:B------:R-:W-:Y:S01]  /*01b0*/  FFMA R8, R7, R4, R8 ;  /* 0x0000000407087223 */ /* 0x000fe20000000008 */
[----:B-1----:R-:W-:Y:S06]  /*01c0*/  @!P0 BRA `(.L_x_28) ;  /* 0x00000000000c8947 */ /* 0x002fec0003800000 */
[----:B------:R-:W-:-:S07]  /*01d0*/  MOV R8, 0x1f0 ;  /* 0x000001f000087802 */ /* 0x000fce0000000f00 */
[----:B------:R-:W-:Y:S05]  /*01e0*/  CALL.REL.NOINC `($__internal_2_$__cuda_sm3x_div_rn_noftz_f32_slowpath) ;  /* 0x00000008000c7944 */ /* 0x000fea0003c00000 */
[----:B------:R-:W-:-:S07]  /*01f0*/  MOV R8, R3 ;  /* 0x0000000300087202 */ /* 0x000fce0000000f00 */
.L_x_28:
[----:B------:R-:W-:Y:S05]  /*0200*/  BSYNC.RECONVERGENT B0 ;  /* 0x0000000000007941 */ /* 0x000fea0003800200 */
.L_x_27:
[----:B------:R-:W0:Y:S01]  /*0210*/  F2F.F64.F32 R4, |R8| ;  /* 0x4000000800047310 */ /* 0x000e220000201800 */
[----:B------:R-:W1:Y:S01]  /*0220*/  LDC R3, c[0x0][0x3a0] ;  /* 0x0000e800ff037b82 */ /* 0x000e620000000800 */
[----:B------:R-:W-:Y:S01]  /*0230*/  UMOV UR6, 0xa0b5ed8d ;  /* 0xa0b5ed8d00067882 */ /* 0x000fe20000000000 */
[----:B------:R-:W-:Y:S01]  /*0240*/  UMOV UR7, 0x3eb0c6f7 ;  /* 0x3eb0c6f700077882 */ /* 0x000fe20000000000 */
[----:B------:R-:W-:Y:S04]  /*0250*/  BSSY.RECONVERGENT B0, `(.L_x_29) ;  /* 0x0000036000007945 */ /* 0x000fe80003800200 */
[----:B------:R-:W-:Y:S01]  /*0260*/  BSSY.RELIABLE B1, `(.L_x_30) ;  /* 0x0000021000017945 */ /* 0x000fe20003800100 */
[----:B------:R-:W2:Y:S01]  /*0270*/  LDC.64 R14, c[0x0][0x390] ;  /* 0x0000e400ff0e7b82 */ /* 0x000ea20000000a00 */
[----:B0-----:R-:W-:-:S07]  /*0280*/  DSETP.GEU.AND P0, PT, R4, UR6, PT ;  /* 0x0000000604007e2a */ /* 0x001fce000bf0e000 */
[----:B------:R-:W0:Y:S01]  /*0290*/  LDC.64 R16, c[0x0][0x398] ;  /* 0x0000e600ff107b82 */ /* 0x000e220000000a00 */
[----:B-1----:R-:W-:Y:S02]  /*02a0*/  IMAD R5, R3, 0x30d40, R6 ;  /* 0x00030d4003057824 */ /* 0x002fe400078e0206 */
[----:B--2---:R-:W-:-:S04]  /*02b0*/  IMAD.WIDE R6, R6, 0x8, R14 ;  /* 0x0000000806067825 */ /* 0x004fc800078e020e */
[----:B0-----:R-:W-:Y:S01]  /*02c0*/  IMAD.WIDE R4, R5, 0x8, R16 ;  /* 0x0000000805047825 */ /* 0x001fe200078e0210 */
[----:B------:R-:W-:Y:S06]  /*02d0*/  @P0 BRA `(.L_x_31) ;  /* 0x0000000000640947 */ /* 0x000fec0003800000 */
[----:B------:R-:W0:Y:S01]  /*02e0*/  MUFU.RCP R8, R11 ;  /* 0x0000000b00087308 */ /* 0x000e220000001000 */
[----:B------:R-:W-:Y:S07]  /*02f0*/  BSSY.RECONVERGENT B2, `(.L_x_32) ;  /* 0x000000c000027945 */ /* 0x000fee0003800200 */
[----:B------:R-:W1:Y:S01]  /*0300*/  FCHK P0, R2, R11 ;  /* 0x0000000b02007302 */ /* 0x000e620000000000 */
[----:B0-----:R-:W-:-:S04]  /*0310*/  FFMA R3, -R11, R8, 1 ;  /* 0x3f8000000b037423 */ /* 0x001fc80000000108 */
[----:B------:R-:W-:-:S04]  /*0320*/  FFMA R3, R8, R3, R8 ;  /* 0x0000000308037223 */ /* 0x000fc80000000008 */
[----:B------:R-:W-:-:S04]  /*0330*/  FFMA R8, R2, R3, RZ ;  /* 0x0000000302087223 */ /* 0x000fc800000000ff */
[----:B------:R-:W-:-:S04]  /*0340*/  FFMA R10, -R11, R8, R2 ;  /* 0x000000080b0a7223 */ /* 0x000fc80000000102 */
[----:B------:R-:W-:Y:S01]  /*0350*/  FFMA R10, R3, R10, R8 ;  /* 0x0000000a030a7223 */ /* 0x000fe20000000008 */
[----:B-1----:R-:W-:Y:S06]  /*0360*/  @!P0 BRA `(.L_x_33) ;  /* 0x0000000000108947 */ /* 0x002fec0003800000 */
[----:B------:R-:W-:Y:S01]  /*0370*/  IMAD.MOV.U32 R3, RZ, RZ, R11 ;  /* 0x000000ffff037224 */ /* 0x000fe200078e000b */
[----:B------:R-:W-:-:S07]  /*0380*/  MOV R8, 0x3a0 ;  /* 0x000003a000087802 */ /* 0x000fce0000000f00 */
[----:B------:R-:W-:Y:S05]  /*0390*/  CALL.REL.NOINC `($__internal_2_$__cuda_sm3x_div_rn_noftz_f32_slowpath) ;  /* 0x0000000400a07944 */ /* 0x000fea0003c00000 */
[----:B------:R-:W-:-:S07]  /*03a0*/  MOV R10, R3 ;  /* 0x00000003000a7202 */ /* 0x000fce0000000f00 */
.L_x_33:
[----:B------:R-:W-:Y:S05]  /*03b0*/  BSYNC.RECONVERGENT B2 ;  /* 0x0000000000027941 */ /* 0x000fea0003800200 */
.L_x_32:
[----:B------:R-:W0:Y:S01]  /*03c0*/  F2F.F64.F32 R10, |R10| ;  /* 0x4000000a000a7310 */ /* 0x000e220000201800 */
[----:B------:R-:W-:Y:S01]  /*03d0*/  UMOV UR6, 0xa0b5ed8d ;  /* 0xa0b5ed8d00067882 */ /* 0x000fe20000000000 */
[----:B------:R-:W-:Y:S02]  /*03e0*/  UMOV UR7, 0x3eb0c6f7 ;  /* 0x3eb0c6f700077882 */ /* 0x000fe40000000000 */
[----:B0-----:R-:W-:-:S14]  /*03f0*/  DSETP.GEU.AND P0, PT, R10, UR6, PT ;  /* 0x000000060a007e2a */ /* 0x001fdc000bf0e000 */
[----:B------:R-:W-:Y:S05]  /*0400*/  @!P0 BREAK.RELIABLE B1 ;  /* 0x0000000000018942 */ /* 0x000fea0003800100 */
[----:B------:R-:W-:Y:S05]  /*0410*/  @P0 BRA `(.L_x_31) ;  /* 0x0000000000140947 */ /* 0x000fea0003800000 */
[----:B------:R-:W2:Y:S02]  /*0420*/  LDG.E R2, desc[UR4][R6.64] ;  /* 0x0000000406027981 */ /* 0x000ea4000c1e1900 */
[----:B--2---:R-:W-:-:S05]  /*0430*/  FADD R3, RZ, R2 ;  /* 0x00000002ff037221 */ /* 0x004fca0000000000 */
[----:B------:R1:W-:Y:S04]  /*0440*/  STG.E desc[UR4][R6.64], R3 ;  /* 0x0000000306007986 */ /* 0x0003e8000c101904 */
[----:B------:R1:W-:Y:S01]  /*0450*/  STG.E desc[UR4][R4.64], RZ ;  /* 0x000000ff04007986 */ /* 0x0003e2000c101904 */
[----:B------:R-:W-:Y:S05]  /*0460*/  BRA `(.L_x_34) ;  /* 0x0000000000507947 */ /* 0x000fea0003800000 */
.L_x_31:
[----:B------:R-:W-:Y:S05]  /*0470*/  BSYNC.RELIABLE B1 ;  /* 0x0000000000017941 */ /* 0x000fea0003800100 */
.L_x_30:
[----:B------:R-:W0:Y:S01]  /*0480*/  LDCU UR6, c[0x0][0x3a4] ;  /* 0x00007480ff0677ac */ /* 0x000e220008000800 */
[----:B------:R-:W-:Y:S01]  /*0490*/  BSSY.RECONVERGENT B2, `(.L_x_35) ;  /* 0x000000d000027945 */ /* 0x000fe20003800200 */
[----:B0-----:R-:W-:-:S04]  /*04a0*/  I2FP.F32.S32 R3, UR6 ;  /* 0x0000000600037c45 */ /* 0x001fc80008201400 */
[----:B------:R-:W0:Y:S08]  /*04b0*/  MUFU.RCP R8, R3 ;  /* 0x0000000300087308 */ /* 0x000e300000001000 */
[----:B------:R-:W1:Y:S01]  /*04c0*/  FCHK P0, R2, R3 ;  /* 0x0000000302007302 */ /* 0x000e620000000000 */
[----:B0-----:R-:W-:-:S04]  /*04d0*/  FFMA R11, -R3, R8, 1 ;  /* 0x3f800000030b7423 */ /* 0x001fc80000000108 */
[----:B------:R-:W-:-:S04]  /*04e0*/  FFMA R11, R8, R11, R8 ;  /* 0x0000000b080b7223 */ /* 0x000fc80000000008 */
[----:B------:R-:W-:-:S04]  /*04f0*/  FFMA R8, R2, R11, RZ ;  /* 0x0000000b02087223 */ /* 0x000fc800000000ff */
[----:B------:R-:W-:-:S04]  /*0500*/  FFMA R10, -R3, R8, R2 ;  /* 0x00000008030a7223 */ /* 0x000fc80000000102 */
[----:B------:R-:W-:Y:S01]  /*0510*/  FFMA R8, R11, R10, R8 ;  /* 0x0000000a0b087223 */ /* 0x000fe20000000008 */
[----:B-1----:R-:W-:Y:S06]  /*0520*/  @!P0 BRA `(.L_x_36) ;  /* 0x00000000000c8947 */ /* 0x002fec0003800000 */
[----:B------:R-:W-:-:S07]  /*0530*/  MOV R8, 0x550 ;  /* 0x0000055000087802 */ /* 0x000fce0000000f00 */
[----:B------:R-:W-:Y:S05]  /*0540*/  CALL.REL.NOINC `($__internal_2_$__cuda_sm3x_div_rn_noftz_f32_slowpath) ;  /* 0x0000000400347944 */ /* 0x000fea0003c00000 */
[----:B------:R-:W-:-:S07]  /*0550*/  IMAD.MOV.U32 R8, RZ, RZ, R3 ;  /* 0x000000ffff087224 */ /* 0x000fce00078e0003 */
.L_x_36:
[----:B------:R-:W-:Y:S05]  /*0560*/  BSYNC.RECONVERGENT B2 ;  /* 0x0000000000027941 */ /* 0x000fea0003800200 */
.L_x_35:
[----:B------:R-:W2:Y:S02]  /*0570*/  LDG.E R3, desc[UR4][R6.64] ;  /* 0x0000000406037981 */ /* 0x000ea4000c1e1900 */
[----:B--2---:R-:W-:-:S05]  /*0580*/  FADD R3, R3, R8 ;  /* 0x0000000803037221 */ /* 0x004fca0000000000 */
[----:B------:R0:W-:Y:S04]  /*0590*/  STG.E desc[UR4][R6.64], R3 ;  /* 0x0000000306007986 */ /* 0x0001e8000c101904 */
[----:B------:R0:W-:Y:S02]  /*05a0*/  STG.E desc[UR4][R4.64], R2 ;  /* 0x0000000204007986 */ /* 0x0001e4000c101904 */
.L_x_34:
[----:B------:R-:W-:Y:S05]  /*05b0*/  BSYNC.RECONVERGENT B0 ;  /* 0x0000000000007941 */ /* 0x000fea0003800200 */
.L_x_29:
[----:B------:R-:W-:Y:S05]  /*05c0*/  WARPSYNC.ALL ;  /* 0x0000000000007948 */ /* 0x000fea0003800000 */
[----:B0-----:R-:W1:Y:S01]  /*05d0*/  MUFU.RCP R2, R13 ;  /* 0x0000000d00027308 */ /* 0x001e620000001000 */
[----:B------:R-:W-:Y:S07]  /*05e0*/  BSSY.RECONVERGENT B0, `(.L_x_37) ;  /* 0x000000d000007945 */ /* 0x000fee0003800200 */
[----:B------:R-:W0:Y:S01]  /*05f0*/  FCHK P0, R0, R13 ;  /* 0x0000000d00007302 */ /* 0x000e220000000000 */
[----:B-1----:R-:W-:-:S04]  /*0600*/  FFMA R3, -R13, R2, 1 ;  /* 0x3f8000000d037423 */ /* 0x002fc80000000102 */
[----:B------:R-:W-:-:S04]  /*0610*/  FFMA R3, R2, R3, R2 ;  /* 0x0000000302037223 */ /* 0x000fc80000000002 */
[----:B------:R-:W-:-:S04]  /*0620*/  FFMA R2, R0, R3, RZ ;  /* 0x0000000300027223 */ /* 0x000fc800000000ff */
[----:B------:R-:W-:-:S04]  /*0630*/  FFMA R8, -R13, R2, R0 ;  /* 0x000000020d087223 */ /* 0x000fc80000000100 */
[----:B------:R-:W-:Y:S01]  /*0640*/  FFMA R2, R3, R8, R2 ;  /* 0x0000000803027223 */ /* 0x000fe20000000002 */
[----:B0-----:R-:W-:Y:S06]  /*0650*/  @!P0 BRA `(.L_x_38) ;  /* 0x0000000000148947 */ /* 0x001fec0003800000 */
[----:B------:R-:W-:Y:S01]  /*0660*/  MOV R3, R13 ;  /* 0x0000000d00037202 */ /* 0x000fe20000000f00 */
[----:B------:R-:W-:Y:S01]  /*0670*/  IMAD.MOV.U32 R2, RZ, RZ, R0 ;  /* 0x000000ffff027224 */ /* 0x000fe200078e0000 */
[----:B------:R-:W-:-:S07]  /*0680*/  MOV R8, 0x6a0 ;  /* 0x000006a000087802 */ /* 0x000fce0000000f00 */
[----:B------:R-:W-:Y:S05]  /*0690*/  CALL.REL.NOINC `($__internal_2_$__cuda_sm3x_div_rn_noftz_f32_slowpath) ;  /* 0x0000000000e07944 */ /* 0x000fea0003c00000 */
[----:B------:R-:W-:-:S07]  /*06a0*/  MOV R2, R3 ;  /* 0x0000000300027202 */ /* 0x000fce0000000f00 */
.L_x_38:
[----:B------:R-:W-:Y:S05]  /*06b0*/  BSYNC.RECONVERGENT B0 ;  /* 0x0000000000007941 */ /* 0x000fea0003800200 */
.L_x_37:
[----:B------:R-:W0:Y:S01]  /*06c0*/  F2F.F64.F32 R2, |R2| ;  /* 0x4000000200027310 */ /* 0x000e220000201800 */
[----:B------:R-:W-:Y:S01]  /*06d0*/  UMOV UR6, 0xa0b5ed8d ;  /* 0xa0b5ed8d00067882 */ /* 0x000fe20000000000 */
[----:B------:R-:W-:Y:S01]  /*06e0*/  UMOV UR7, 0x3eb0c6f7 ;  /* 0x3eb0c6f700077882 */ /* 0x000fe20000000000 */
[----:B------:R-:W-:Y:S01]  /*06f0*/  BSSY.RECONVERGENT B0, `(.L_x_39) ;  /* 0x000001c000007945 */ /* 0x000fe20003800200 */
[----:B0-----:R-:W-:-:S14]  /*0700*/  DSETP.GEU.AND P0, PT, R2, UR6, PT ;  /* 0x0000000602007e2a */ /* 0x001fdc000bf0e000 */
[----:B------:R-:W-:Y:S05]  /*0710*/  @P0 BRA `(.L_x_40) ;  /* 0x0000000000640947 */ /* 0x000fea0003800000 */
        /* <DEDUP_REMOVED lines=10> */
[----:B------:R-:W-:Y:S02]  /*07c0*/  MOV R2, R0 ;  /* 0x0000000000027202 */ /* 0x000fe40000000f00 */
[----:B------:R-:W-:-:S07]  /*07d0*/  MOV R8, 0x7f0 ;  /* 0x000007f000087802 */ /* 0x000fce0000000f00 */
[----:B------:R-:W-:Y:S05]  /*07e0*/  CALL.REL.NOINC `($__internal_2_$__cuda_sm3x_div_rn_noftz_f32_slowpath) ;  /* 0x00000000008c7944 */ /* 0x000fea0003c00000 */
[----:B------:R-:W-:-:S07]  /*07f0*/  IMAD.MOV.U32 R2, RZ, RZ, R3 ;  /* 0x000000ffff027224 */ /* 0x000fce00078e0003 */
.L_x_42:
[----:B------:R-:W-:Y:S05]  /*0800*/  BSYNC.RECONVERGENT B2 ;  /* 0x0000000000027941 */ /* 0x000fea0003800200 */
.L_x_41:
[----:B------:R-:W0:Y:S01]  /*0810*/  F2F.F64.F32 R2, |R2| ;  /* 0x4000000200027310 */ /* 0x000e220000201800 */
[----:B------:R-:W-:Y:S01]  /*0820*/  UMOV UR6, 0xa0b5ed8d ;  /* 0xa0b5ed8d00067882 */ /* 0x000fe20000000000 */
[----:B------:R-:W-:Y:S02]  /*0830*/  UMOV UR7, 0x3eb0c6f7 ;  /* 0x3eb0c6f700077882 */ /* 0x000fe40000000000 */
[----:B0-----:R-:W-:-:S14]  /*0840*/  DSETP.GEU.AND P0, PT, R2, UR6, PT ;  /* 0x0000000602007e2a */ /* 0x001fdc000bf0e000 */
[----:B------:R-:W-:Y:S05]  /*0850*/  @P0 BRA `(.L_x_40) ;  /* 0x0000000000140947 */ /* 0x000fea0003800000 */
[----:B------:R-:W2:Y:S02]  /*0860*/  LDG.E R0, desc[UR4][R6.64+0x4] ;  /* 0x0000040406007981 */ /* 0x000ea4000c1e1900 */
[----:B--2---:R-:W-:-:S05]  /*0870*/  FADD R3, RZ, R0 ;  /* 0x00000000ff037221 */ /* 0x004fca0000000000 */
[----:B------:R-:W-:Y:S04]  /*0880*/  STG.E desc[UR4][R6.64+0x4], R3 ;  /* 0x0000040306007986 */ /* 0x000fe8000c101904 */
[----:B------:R-:W-:Y:S01]  /*0890*/  STG.E desc[UR4][R4.64+0x4], RZ ;  /* 0x000004ff04007986 */ /* 0x000fe2000c101904 */
[----:B------:R-:W-:Y:S05]  /*08a0*/  EXIT ;  /* 0x000000000000794d */ /* 0x000fea0003800000 */
.L_x_40:
[----:B------:R-:W-:Y:S05]  /*08b0*/  BSYNC.RECONVERGENT B0 ;  /* 0x0000000000007941 */ /* 0x000fea0003800200 */
.L_x_39:
        /* <DEDUP_REMOVED lines=11> */
[----:B------:R-:W-:Y:S01]  /*0970*/  MOV R3, R9 ;  /* 0x0000000900037202 */ /* 0x000fe20000000f00 */
[----:B------:R-:W-:Y:S01]  /*0980*/  IMAD.MOV.U32 R2, RZ, RZ, R0 ;  /* 0x000000ffff027224 */ /* 0x000fe200078e0000 */
[----:B------:R-:W-:-:S07]  /*0990*/  MOV R8, 0x9b0 ;  /* 0x000009b000087802 */ /* 0x000fce0000000f00 */
[----:B------:R-:W-:Y:S05]  /*09a0*/  CALL.REL.NOINC `($__internal_2_$__cuda_sm3x_div_rn_noftz_f32_slowpath) ;  /* 0x00000000001c7944 */ /* 0x000fea0003c00000 */
[----:B------:R-:W-:-:S07]  /*09b0*/  MOV R2, R3 ;  /* 0x0000000300027202 */ /* 0x000fce0000000f00 */
.L_x_44:
[----:B------:R-:W-:Y:S05]  /*09c0*/  BSYNC.RECONVERGENT B0 ;  /* 0x0000000000007941 */ /* 0x000fea0003800200 */
.L_x_43:
[----:B------:R-:W2:Y:S02]  /*09d0*/  LDG.E R3, desc[UR4][R6.64+0x4] ;  /* 0x0000040406037981 */ /* 0x000ea4000c1e1900 */
[----:B--2---:R-:W-:-:S05]  /*09e0*/  FADD R3, R3, R2 ;  /* 0x0000000203037221 */ /* 0x004fca0000000000 */
[----:B------:R-:W-:Y:S04]  /*09f0*/  STG.E desc[UR4][R6.64+0x4], R3 ;  /* 0x0000040306007986 */ /* 0x000fe8000c101904 */
[----:B------:R-:W-:Y:S01]  /*0a00*/  STG.E desc[UR4][R4.64+0x4], R0 ;  /* 0x0000040004007986 */ /* 0x000fe2000c101904 */
[----:B------:R-:W-:Y:S05]  /*0a10*/  EXIT ;  /* 0x000000000000794d */ /* 0x000fea0003800000 */
        .weak           $__internal_2_$__cuda_sm3x_div_rn_noftz_f32_slowpath
        .type           $__internal_2_$__cuda_sm3x_div_rn_noftz_f32_slowpath,@function
        .size           $__internal_2_$__cuda_sm3x_div_rn_noftz_f32_slowpath,(.L_x_64 - $__internal_2_$__cuda_sm3x_div_rn_noftz_f32_slowpath)
$__internal_2_$__cuda_sm3x_div_rn_noftz_f32_slowpath:
[----:B------:R-:W-:Y:S01]  /*0a20*/  SHF.R.U32.HI R12, RZ, 0x17, R3 ;  /* 0x00000017ff0c7819 */ /* 0x000fe20000011603 */
[----:B------:R-:W-:Y:S01]  /*0a30*/  BSSY.RECONVERGENT B3, `(.L_x_45) ;  /* 0x0000063000037945 */ /* 0x000fe20003800200 */
[--C-:B------:R-:W-:Y:S01]  /*0a40*/  SHF.R.U32.HI R10, RZ, 0x17, R2.reuse ;  /* 0x00000017ff0a7819 */ /* 0x100fe20000011602 */
[----:B------:R-:W-:Y:S01]  /*0a50*/  IMAD.MOV.U32 R14, RZ, RZ, R2 ;  /* 0x000000ffff0e7224 */ /* 0x000fe200078e0002 */
[----:B------:R-:W-:Y:S02]  /*0a60*/  LOP3.LUT R12, R12, 0xff, RZ, 0xc0, !PT ;  /* 0x000000ff0c0c7812 */ /* 0x000fe400078ec0ff */
[----:B------:R-:W-:-:S03]  /*0a70*/  LOP3.LUT R15, R10, 0xff, RZ, 0xc0, !PT ;  /* 0x000000ff0a0f7812 */ /* 0x000fc600078ec0ff */
[----:B------:R-:W-:Y:S01]  /*0a80*/  VIADD R17, R12, 0xffffffff ;  /* 0xffffffff0c117836 */ /* 0x000fe20000000000 */
[----:B------:R-:W-:-:S04]  /*0a90*/  IADD3 R16, PT, PT, R15, -0x1, RZ ;  /* 0xffffffff0f107810 */ /* 0x000fc80007ffe0ff */
        /* <DEDUP_REMOVED lines=22> */
[----:B------:R-:W-:Y:S01]  /*0c00*/  @P0 IMAD.MOV.U32 R10, RZ, RZ, RZ ;  /* 0x000000ffff0a0224 */ /* 0x000fe200078e00ff */
[----:B------:R-:W-:Y:S01]  /*0c10*/  @!P0 MOV R10, 0xffffffc0 ;  /* 0xffffffc0000a8802 */ /* 0x000fe20000000f00 */
[----:B------:R-:W-:Y:S01]  /*0c20*/  @!P0 FFMA R14, R2, 1.84467440737095516160e+19, RZ ;  /* 0x5f800000020e8823 */ /* 0x000fe200000000ff */
[----:B------:R-:W-:-:S03]  /*0c30*/  @!P1 FFMA R3, R3, 1.84467440737095516160e+19, RZ ;  /* 0x5f80000003039823 */ /* 0x000fc600000000ff */
[----:B------:R-:W-:-:S07]  /*0c40*/  @!P1 VIADD R10, R10, 0x40 ;  /* 0x000000400a0a9836 */ /* 0x000fce0000000000 */
.L_x_46:
[----:B------:R-:W-:Y:S01]  /*0c50*/  LEA R16, R12, 0xc0800000, 0x17 ;  /* 0xc08000000c107811 */ /* 0x000fe200078eb8ff */
[----:B------:R-:W-:Y:S01]  /*0c60*/  BSSY.RECONVERGENT B4, `(.L_x_51) ;  /* 0x0000036000047945 */ /* 0x000fe20003800200 */
[----:B------:R-:W-:Y:S02]  /*0c70*/  IADD3 R15, PT, PT, R15, -0x7f, RZ ;  /* 0xffffff810f0f7810 */ /* 0x000fe40007ffe0ff */
[----:B------:R-:W-:-:S03]  /*0c80*/  IADD3 R16, PT, PT, -R16, R3, RZ ;  /* 0x0000000310107210 */ /* 0x000fc60007ffe1ff */
[C---:B------:R-:W-:Y:S01]  /*0c90*/  IMAD R3, R15.reuse, -0x800000, R14 ;  /* 0xff8000000f037824 */ /* 0x040fe200078e020e */
[----:B------:R-:W0:Y:S01]  /*0ca0*/  MUFU.RCP R17, R16 ;  /* 0x0000001000117308 */ /* 0x000e220000001000 */
[----:B------:R-:W-:Y:S01]  /*0cb0*/  FADD.FTZ R18, -R16, -RZ ;  /* 0x800000ff10127221 */ /* 0x000fe20000010100 */
[----:B------:R-:W-:-:S05]  /*0cc0*/  IADD3 R15, PT, PT, R15, 0x7f, -R12 ;  /* 0x0000007f0f0f7810 */ /* 0x000fca0007ffe80c */
[----:B------:R-:W-:Y:S02]  /*0cd0*/  IMAD.IADD R15, R15, 0x1, R10 ;  /* 0x000000010f0f7824 */ /* 0x000fe400078e020a */
[----:B0-----:R-:W-:-:S04]  /*0ce0*/  FFMA R20, R17, R18, 1 ;  /* 0x3f80000011147423 */ /* 0x001fc80000000012 */
        /* <DEDUP_REMOVED lines=19> */
[-CC-:B------:R-:W-:Y:S01]  /*0e20*/  FFMA.RZ R10, R14, R18.reuse, R19.reuse ;  /* 0x000000120e0a7223 */ /* 0x180fe2000000c013 */
[----:B------:R-:W-:Y:S02]  /*0e30*/  VIADD R17, R16, 0x20 ;  /* 0x0000002010117836 */ /* 0x000fe40000000000 */
[-CC-:B------:R-:W-:Y:S01]  /*0e40*/  FFMA.RM R15, R14, R18.reuse, R19.reuse ;  /* 0x000000120e0f7223 */ /* 0x180fe20000004013 */
[----:B------:R-:W-:Y:S02]  /*0e50*/  ISETP.NE.AND P2, PT, R16, RZ, PT ;  /* 0x000000ff1000720c */ /* 0x000fe40003f45270 */
[----:B------:R-:W-:Y:S01]  /*0e60*/  LOP3.LUT R12, R10, 0x7fffff, RZ, 0xc0, !PT ;  /* 0x007fffff0a0c7812 */ /* 0x000fe200078ec0ff */
[----:B------:R-:W-:Y:S01]  /*0e70*/  FFMA.RP R10, R14, R18, R19 ;  /* 0x000000120e0a7223 */ /* 0x000fe20000008013 */
[----:B------:R-:W-:Y:S02]  /*0e80*/  ISETP.NE.AND P1, PT, R16, RZ, PT ;  /* 0x000000ff1000720c */ /* 0x000fe40003f25270 */
        /* <DEDUP_REMOVED lines=15> */
.L_x_53:
[----:B------:R-:W-:-:S04]  /*0f80*/  LOP3.LUT R3, R3, 0x80000000, RZ, 0xc0, !PT ;  /* 0x8000000003037812 */ /* 0x000fc800078ec0ff */
[----:B------:R-:W-:Y:S01]  /*0f90*/  LOP3.LUT R3, R3, 0x7f800000, RZ, 0xfc, !PT ;  /* 0x7f80000003037812 */ /* 0x000fe200078efcff */
[----:B------:R-:W-:Y:S06]  /*0fa0*/  BRA `(.L_x_54) ;  /* 0x0000000000047947 */ /* 0x000fec0003800000 */
.L_x_52:
[----:B------:R-:W-:-:S07]  /*0fb0*/  IMAD R3, R15, 0x800000, R3 ;  /* 0x008000000f037824 */ /* 0x000fce00078e0203 */
.L_x_54:
[----:B------:R-:W-:Y:S05]  /*0fc0*/  BSYNC.RECONVERGENT B4 ;  /* 0x0000000000047941 */ /* 0x000fea0003800200 */
.L_x_51:
[----:B------:R-:W-:Y:S05]  /*0fd0*/  BRA `(.L_x_55) ;  /* 0x0000000000207947 */ /* 0x000fea0003800000 */
.L_x_50:
[----:B------:R-:W-:-:S04]  /*0fe0*/  LOP3.LUT R3, R3, 0x80000000, R14, 0x48, !PT ;  /* 0x8000000003037812 */ /* 0x000fc800078e480e */
[----:B------:R-:W-:Y:S01]  /*0ff0*/  LOP3.LUT R3, R3, 0x7f800000, RZ, 0xfc, !PT ;  /* 0x7f80000003037812 */ /* 0x000fe200078efcff */
[----:B------:R-:W-:Y:S06]  /*1000*/  BRA `(.L_x_55) ;  /* 0x0000000000147947 */ /* 0x000fec0003800000 */
.L_x_49:
[----:B------:R-:W-:Y:S01]  /*1010*/  LOP3.LUT R3, R3, 0x80000000, R14, 0x48, !PT ;  /* 0x8000000003037812 */ /* 0x000fe200078e480e */
[----:B------:R-:W-:Y:S06]  /*1020*/  BRA `(.L_x_55) ;  /* 0x00000000000c7947 */ /* 0x000fec0003800000 */
.L_x_48:
[----:B------:R-:W0:Y:S01]  /*1030*/  MUFU.RSQ R3, -QNAN ;  /* 0xffc0000000037908 */ /* 0x000e220000001400 */
[----:B------:R-:W-:Y:S05]  /*1040*/  BRA `(.L_x_55) ;  /* 0x0000000000047947 */ /* 0x000fea0003800000 */
.L_x_47:
[----:B------:R-:W-:-:S07]  /*1050*/  FADD.FTZ R3, R2, R3 ;  /* 0x0000000302037221 */ /* 0x000fce0000010000 */
.L_x_55:
[----:B------:R-:W-:Y:S05]  /*1060*/  BSYNC.RECONVERGENT B3 ;  /* 0x0000000000037941 */ /* 0x000fea0003800200 */
.L_x_45:
[----:B------:R-:W-:Y:S01]  /*1070*/  HFMA2 R15, -RZ, RZ, 0, 0 ;  /* 0x00000000ff0f7431 */ /* 0x000fe200000001ff */
[----:B------:R-:W-:-:S04]  /*1080*/  MOV R14, R8 ;  /* 0x00000008000e7202 */ /* 0x000fc80000000f00 */
[----:B0-----:R-:W-:Y:S05]  /*1090*/  RET.REL.NODEC R14 `(_Z11conj_kernelP6float2S0_S0_S0_ii) ;  /* 0xffffffec0ed87950 */ /* 0x001fea0003c3ffff */
.L_x_56:
        /* <DEDUP_REMOVED lines=14> */
.L_x_64:


//--------------------- .text._Z11ssmf_kernelP6float2S0_S0_i --------------------------
	.section	.text._Z11ssmf_kernelP6float2S0_S0_i,"ax",@progbits
	.align	128
        .global         _Z11ssmf_kernelP6float2S0_S0_i
        .type           _Z11ssmf_kernelP6float2S0_S0_i,@function
        .size           _Z11ssmf_kernelP6float2S0_S0_i,(.L_x_67 - _Z11ssmf_kernelP6float2S0_S0_i)
        .other          _Z11ssmf_kernelP6float2S0_S0_i,@"STO_CUDA_ENTRY STV_DEFAULT"
_Z11ssmf_kernelP6float2S0_S0_i:
.text._Z11ssmf_kernelP6float2S0_S0_i:
[----:B------:R-:W-:Y:S01]  /*0000*/  LDC R1, c[0x0][0x37c] ;  /* 0x0000df00ff017b82 */ /* 0x000fe20000000800 */
[----:B------:R-:W0:Y:S07]  /*0010*/  S2R R3, SR_TID.X ;  /* 0x0000000000037919 */ /* 0x000e2e0000002100 */
[----:B------:R-:W1:Y:S01]  /*0020*/  S2UR UR5, SR_CgaCtaId ;  /* 0x00000000000579c3 */ /* 0x000e620000008800 */
[----:B------:R-:W-:Y:S01]  /*0030*/  UMOV UR4, 0x400 ;  /* 0x0000040000047882 */ /* 0x000fe20000000000 */
[----:B------:R-:W2:Y:S01]  /*0040*/  LDCU.64 UR6, c[0x0][0x358] ;  /* 0x00006b00ff0677ac */ /* 0x000ea20008000a00 */
[----:B------:R-:W3:Y:S01]  /*0050*/  S2R R0, SR_CTAID.Y ;  /* 0x0000000000007919 */ /* 0x000ee20000002600 */
[----:B------:R-:W-:Y:S01]  /*0060*/  BSSY.RECONVERGENT B0, `(.L_x_57) ;  /* 0x000001f000007945 */ /* 0x000fe20003800200 */
[----:B-1----:R-:W-:-:S03]  /*0070*/  ULEA UR4, UR5, UR4, 0x18 ;  /* 0x0000000405047291 */ /* 0x002fc6000f8ec0ff */
[----:B------:R-:W1:Y:S01]  /*0080*/  S2UR UR5, SR_CTAID.Z ;  /* 0x00000000000579c3 */ /* 0x000e620000002700 */
[C---:B0-----:R-:W-:Y:S02]  /*0090*/  ISETP.GT.U32.AND P0, PT, R3.reuse, 0x63, PT ;  /* 0x000000630300780c */ /* 0x041fe40003f04070 */
[C---:B------:R-:W-:Y:S02]  /*00a0*/  ISETP.GT.U32.AND P1, PT, R3.reuse, 0x31, PT ;  /* 0x000000310300780c */ /* 0x040fe40003f24070 */
[----:B------:R-:W-:-:S09]  /*00b0*/  LEA R2, R3, UR4, 0x3 ;  /* 0x0000000403027c11 */ /* 0x000fd2000f8e18ff */
[----:B--23--:R-:W-:Y:S05]  /*00c0*/  @P0 BRA `(.L_x_58) ;  /* 0x0000000000600947 */ /* 0x00cfea0003800000 */
[----:B------:R-:W0:Y:S01]  /*00d0*/  LDC R11, c[0x0][0x398] ;  /* 0x0000e600ff0b7b82 */ /* 0x000e220000000800 */
[----:B------:R-:W2:Y:S01]  /*00e0*/  LDCU.64 UR8, c[0x0][0x380] ;  /* 0x00007000ff0877ac */ /* 0x000ea20008000a00 */
[----:B------:R-:W-:-:S05]  /*00f0*/  IMAD R9, R0, 0xc8, R3 ;  /* 0x000000c800097824 */ /* 0x000fca00078e0203 */
[----:B-1----:R-:W-:Y:S01]  /*0100*/  IADD3 R8, PT, PT, R9, UR5, RZ ;  /* 0x0000000509087c10 */ /* 0x002fe2000fffe0ff */
[----:B------:R-:W1:Y:S08]  /*0110*/  LDC.64 R4, c[0x0][0x388] ;  /* 0x0000e200ff047b82 */ /* 0x000e700000000a00 */
[----:B------:R-:W3:Y:S01]  /*0120*/  LDC.64 R6, c[0x0][0x380] ;  /* 0x0000e000ff067b82 */ /* 0x000ee20000000a00 */
[----:B0-----:R-:W-:-:S05]  /*0130*/  IMAD R11, R11, 0x4e20, RZ ;  /* 0x00004e200b0b7824 */ /* 0x001fca00078e02ff */
[CC--:B------:R-:W-:Y:S02]  /*0140*/  IADD3 R10, P0, PT, R8.reuse, R11.reuse, RZ ;  /* 0x0000000b080a7210 */ /* 0x0c0fe40007f1e0ff */
[----:B------:R-:W-:Y:S01]  /*0150*/  IADD3 R13, PT, PT, R8, R11, RZ ;  /* 0x0000000b080d7210 */ /* 0x000fe20007ffe0ff */
[----:B-1----:R-:W-:Y:S01]  /*0160*/  IMAD.WIDE.U32 R4, R9, 0x8, R4 ;  /* 0x0000000809047825 */ /* 0x002fe200078e0004 */
[----:B------:R-:W-:Y:S02]  /*0170*/  LEA.HI.X.SX32 R11, R11, RZ, 0x1, P0 ;  /* 0x000000ff0b0b7211 */ /* 0x000fe400000f0eff */
[C---:B--2---:R-:W-:Y:S02]  /*0180*/  LEA R8, P0, R10.reuse, UR8, 0x3 ;  /* 0x000000080a087c11 */ /* 0x044fe4000f8018ff */
[----:B------:R-:W2:Y:S02]  /*0190*/  LDG.E R12, desc[UR6][R4.64] ;  /* 0x00000006040c7981 */ /* 0x000ea4000c1e1900 */
[----:B------:R-:W-:Y:S01]  /*01a0*/  LEA.HI.X R9, R10, UR9, R11, 0x3, P0 ;  /* 0x000000090a097c11 */ /* 0x000fe200080f1c0b */
[----:B---3--:R-:W-:Y:S01]  /*01b0*/  IMAD.WIDE R6, R13, 0x8, R6 ;  /* 0x000000080d067825 */ /* 0x008fe200078e0206 */
[----:B------:R-:W3:Y:S04]  /*01c0*/  LDG.E R10, desc[UR6][R4.64+0x320] ;  /* 0x00032006040a7981 */ /* 0x000ee8000c1e1900 */
[----:B------:R-:W2:Y:S04]  /*01d0*/  LDG.E R11, desc[UR6][R6.64] ;  /* 0x00000006060b7981 */ /* 0x000ea8000c1e1900 */
[----:B------:R-:W4:Y:S04]  /*01e0*/  LDG.E R13, desc[UR6][R6.64+0x4] ;  /* 0x00000406060d7981 */ /* 0x000f28000c1e1900 */
[----:B------:R-:W3:Y:S01]  /*01f0*/  LDG.E.64 R8, desc[UR6][R8.64+0x320] ;  /* 0x0003200608087981 */ /* 0x000ee2000c1e1b00 */
[----:B--2---:R-:W-:Y:S01]  /*0200*/  FMUL R11, R11, R12 ;  /* 0x0000000c0b0b7220 */ /* 0x004fe20000400000 */
[----:B----4-:R-:W-:-:S03]  /*0210*/  FMUL R14, R12, R13 ;  /* 0x0000000d0c0e7220 */ /* 0x010fc60000400000 */
[-C--:B---3--:R-:W-:Y:S01]  /*0220*/  FFMA R12, R8, R10.reuse, R11 ;  /* 0x0000000a080c7223 */ /* 0x088fe2000000000b */
[----:B------:R-:W-:-:S05]  /*0230*/  FFMA R13, R9, R10, R14 ;  /* 0x0000000a090d7223 */ /* 0x000fca000000000e */
[----:B------:R0:W-:Y:S02]  /*0240*/  STS.64 [R2], R12 ;  /* 0x0000000c02007388 */ /* 0x0001e40000000a00 */
.L_x_58:
[----:B-1----:R-:W-:Y:S05]  /*0250*/  BSYNC.RECONVERGENT B0 ;  /* 0x0000000000007941 */ /* 0x002fea0003800200 */
.L_x_57:
[----:B------:R-:W-:Y:S01]  /*0260*/  BAR.SYNC.DEFER_BLOCKING 0x0 ;  /* 0x0000000000007b1d */ /* 0x000fe20000010000 */
[C---:B------:R-:W-:Y:S02]  /*0270*/  ISETP.GT.U32.AND P0, PT, R3.reuse, 0x18, PT ;  /* 0x000000180300780c */ /* 0x040fe40003f04070 */
[----:B------:R-:W-:-:S03]  /*0280*/  ISETP.NE.AND P2, PT, R3, RZ, PT ;  /* 0x000000ff0300720c */ /* 0x000fc60003f45270 */
[----:B------:R-:W-:Y:S01]  /*0290*/  BSSY.RECONVERGENT B0, `(.L_x_59) ;  /* 0x000001e000007945 */ /* 0x000fe20003800200 */
[----:B------:R-:W-:Y:S04]  /*02a0*/  @!P1 LDS.64 R4, [R2+0x190] ;  /* 0x0001900002049984 */ /* 0x000fe80000000a00 */
[----:B------:R-:W1:Y:S02]  /*02b0*/  @!P1 LDS.64 R6, [R2] ;  /* 0x0000000002069984 */ /* 0x000e640000000a00 */
[----:B-1----:R-:W-:Y:S01]  /*02c0*/  @!P1 FADD R4, R4, R6 ;  /* 0x0000000604049221 */ /* 0x002fe20000000000 */
[----:B------:R-:W-:-:S05]  /*02d0*/  @!P1 FADD R5, R5, R7 ;  /* 0x0000000705059221 */ /* 0x000fca0000000000 */
[----:B------:R-:W-:Y:S01]  /*02e0*/  @!P1 STS.64 [R2], R4 ;  /* 0x0000000402009388 */ /* 0x000fe20000000a00 */
[----:B------:R-:W-:Y:S01]  /*02f0*/  BAR.SYNC.DEFER_BLOCKING 0x0 ;  /* 0x0000000000007b1d */ /* 0x000fe20000010000 */
[----:B------:R-:W-:-:S05]  /*0300*/  ISETP.GT.U32.AND P1, PT, R3, 0x4, PT ;  /* 0x000000040300780c */ /* 0x000fca0003f24070 */
[----:B------:R-:W-:Y:S04]  /*0310*/  @!P0 LDS.64 R6, [R2+0xc8] ;  /* 0x0000c80002068984 */ /* 0x000fe80000000a00 */
[----:B------:R-:W1:Y:S02]  /*0320*/  @!P0 LDS.64 R8, [R2] ;  /* 0x0000000002088984 */ /* 0x000e640000000a00 */
[----:B-1----:R-:W-:Y:S01]  /*0330*/  @!P0 FADD R6, R6, R8 ;  /* 0x0000000806068221 */ /* 0x002fe20000000000 */
[----:B------:R-:W-:-:S05]  /*0340*/  @!P0 FADD R7, R7, R9 ;  /* 0x0000000907078221 */ /* 0x000fca0000000000 */
[----:B------:R1:W-:Y:S01]  /*0350*/  @!P0 STS.64 [R2], R6 ;  /* 0x0000000602008388 */ /* 0x0003e20000000a00 */
[----:B------:R-:W-:Y:S06]  /*0360*/  BAR.SYNC.DEFER_BLOCKING 0x0 ;  /* 0x0000000000007b1d */ /* 0x000fec0000010000 */
[----:B------:R-:W-:Y:S05]  /*0370*/  @P1 BRA `(.L_x_60) ;  /* 0x00000000003c1947 */ /* 0x000fea0003800000 */
[----:B------:R-:W-:-:S05]  /*0380*/  LEA R3, R3, R2, 0x5 ;  /* 0x0000000203037211 */ /* 0x000fca00078e28ff */
[----:B------:R-:W-:Y:S04]  /*0390*/  LDS.64 R4, [R3] ;  /* 0x0000000003047984 */ /* 0x000fe80000000a00 */
[----:B-1----:R-:W1:Y:S04]  /*03a0*/  LDS.64 R6, [R3+0x8] ;  /* 0x0000080003067984 */ /* 0x002e680000000a00 */
[----:B------:R-:W2:Y:S04]  /*03b0*/  LDS.64 R10, [R3+0x10] ;  /* 0x00001000030a7984 */ /* 0x000ea80000000a00 */
[----:B0-----:R-:W0:Y:S04]  /*03c0*/  LDS.64 R12, [R3+0x18] ;  /* 0x00001800030c7984 */ /* 0x001e280000000a00 */
[----:B------:R-:W3:Y:S01]  /*03d0*/  LDS.64 R14, [R3+0x20] ;  /* 0x00002000030e7984 */ /* 0x000ee20000000a00 */
[----:B-1----:R-:W-:Y:S01]  /*03e0*/  FADD R9, R4, R6 ;  /* 0x0000000604097221 */ /* 0x002fe20000000000 */
[----:B------:R-:W-:-:S03]  /*03f0*/  FADD R4, R5, R7 ;  /* 0x0000000705047221 */ /* 0x000fc60000000000 */
[----:B--2---:R-:W-:Y:S01]  /*0400*/  FADD R9, R9, R10 ;  /* 0x0000000a09097221 */ /* 0x004fe20000000000 */
[----:B------:R-:W-:-:S03]  /*0410*/  FADD R4, R11, R4 ;  /* 0x000000040b047221 */ /* 0x000fc60000000000 */
[----:B0-----:R-:W-:Y:S01]  /*0420*/  FADD R9, R9, R12 ;  /* 0x0000000c09097221 */ /* 0x001fe20000000000 */
[----:B------:R-:W-:-:S03]  /*0430*/  FADD R4, R13, R4 ;  /* 0x000000040d047221 */ /* 0x000fc60000000000 */
[----:B---3--:R-:W-:Y:S01]  /*0440*/  FADD R14, R9, R14 ;  /* 0x0000000e090e7221 */ /* 0x008fe20000000000 */
[----:B------:R-:W-:-:S05]  /*0450*/  FADD R15, R15, R4 ;  /* 0x000000040f0f7221 */ /* 0x000fca0000000000 */
[----:B------:R2:W-:Y:S02]  /*0460*/  STS.64 [R2], R14 ;  /* 0x0000000e02007388 */ /* 0x0005e40000000a00 */
.L_x_60:
[----:B------:R-:W-:Y:S05]  /*0470*/  BSYNC.RECONVERGENT B0 ;  /* 0x0000000000007941 */ /* 0x000fea0003800200 */
.L_x_59:
[----:B------:R-:W-:Y:S06]  /*0480*/  BAR.SYNC.DEFER_BLOCKING 0x0 ;  /* 0x0000000000007b1d */ /* 0x000fec0000010000 */
[----:B------:R-:W-:Y:S05]  /*0490*/  @P2 EXIT ;  /* 0x000000000000294d */ /* 0x000fea0003800000 */
[----:B-1----:R-:W-:Y:S01]  /*04a0*/  LDS.128 R4, [UR4] ;  /* 0x00000004ff047984 */ /* 0x002fe20008000c00 */
[----:B--2---:R-:W1:Y:S03]  /*04b0*/  LDC R14, c[0x0][0x364] ;  /* 0x0000d900ff0e7b82 */ /* 0x004e660000000800 */
[----:B------:R-:W2:Y:S04]  /*04c0*/  LDS.128 R8, [UR4+0x10] ;  /* 0x00001004ff087984 */ /* 0x000ea80008000c00 */
[----:B0-----:R-:W0:Y:S01]  /*04d0*/  LDS.64 R12, [UR4+0x20] ;  /* 0x00002004ff0c7984 */ /* 0x001e220008000a00 */
[----:B------:R-:W1:Y:S08]  /*04e0*/  LDC R17, c[0x0][0x374] ;  /* 0x0000dd00ff117b82 */ /* 0x000e700000000800 */
[----:B------:R-:W3:Y:S01]  /*04f0*/  LDC.64 R2, c[0x0][0x390] ;  /* 0x0000e400ff027b82 */ /* 0x000ee20000000a00 */
[----:B--2---:R-:W-:Y:S01]  /*0500*/  FADD R15, R6, R8 ;  /* 0x00000008060f7221 */ /* 0x004fe20000000000 */
[----:B------:R-:W-:Y:S01]  /*0510*/  FADD R6, R7, R9 ;  /* 0x0000000907067221 */ /* 0x000fe20000000000 */
[----:B-1----:R-:W-:-:S02]  /*0520*/  IMAD R7, R14, R17, RZ ;  /* 0x000000110e077224 */ /* 0x002fc400078e02ff */
[----:B------:R-:W-:Y:S01]  /*0530*/  FADD R15, R15, R10 ;  /* 0x0000000a0f0f7221 */ /* 0x000fe20000000000 */
[----:B------:R-:W-:Y:S01]  /*0540*/  FADD R6, R6, R11 ;  /* 0x0000000b06067221 */ /* 0x000fe20000000000 */
[----:B------:R-:W-:Y:S02]  /*0550*/  IMAD R7, R7, UR5, R0 ;  /* 0x0000000507077c24 */ /* 0x000fe4000f8e0200 */
[----:B0-----:R-:W-:Y:S01]  /*0560*/  FADD R15, R15, R12 ;  /* 0x0000000c0f0f7221 */ /* 0x001fe20000000000 */
[----:B------:R-:W-:Y:S01]  /*0570*/  FADD R6, R13, R6 ;  /* 0x000000060d067221 */ /* 0x000fe20000000000 */
[----:B---3--:R-:W-:-:S04]  /*0580*/  IMAD.WIDE.U32 R2, R7, 0x8, R2 ;  /* 0x0000000807027825 */ /* 0x008fc800078e0002 */
[----:B------:R-:W-:Y:S01]  /*0590*/  FADD R4, R15, R4 ;  /* 0x000000040f047221 */ /* 0x000fe20000000000 */
[----:B------:R-:W-:-:S05]  /*05a0*/  FADD R5, R6, R5 ;  /* 0x0000000506057221 */ /* 0x000fca0000000000 */
[----:B------:R-:W-:Y:S04]  /*05b0*/  STS.64 [UR4], R4 ;  /* 0x00000004ff007988 */ /* 0x000fe80008000a04 */
[----:B------:R-:W-:Y:S01]  /*05c0*/  STG.E.64 desc[UR6][R2.64], R4 ;  /* 0x0000000402007986 */ /* 0x000fe2000c101b06 */
[----:B------:R-:W-:Y:S05]  /*05d0*/  EXIT ;  /* 0x000000000000794d */ /* 0x000fea0003800000 */
.L_x_61:
        /* <DEDUP_REMOVED lines=10> */
.L_x_67:


//--------------------- .nv.shared.reserved.0     --------------------------
	.section	.nv.shared.reserved.0,"aw",@nobits
	.weak		__nv_reservedSMEM_offset_0_alias
	.size		__nv_reservedSMEM_offset_0_alias, 0, 64
	.other		__nv_reservedSMEM_offset_0_alias,@"STO_CUDA_RESERVED_SHARED STV_DEFAULT"
__nv_reservedSMEM_offset_0_alias:
	.zero		0
	.zero		64


//--------------------- .nv.shared._Z11ssmf_kernelP6float2S0_S0_i --------------------------
	.section	.nv.shared._Z11ssmf_kernelP6float2S0_S0_i,"aw",@nobits
	.sectionflags	@""
	.align	8
.nv.shared._Z11ssmf_kernelP6float2S0_S0_i:
	.zero		1824


//--------------------- .nv.constant0._Z10var_kernelP6float2S0_S0_i --------------------------
	.section	.nv.constant0._Z10var_kernelP6float2S0_S0_i,"a",@progbits
	.sectionflags	@""
	.align	4
.nv.constant0._Z10var_kernelP6float2S0_S0_i:
	.zero		924


//--------------------- .nv.constant0._Z11conj_kernelP6float2S0_S0_S0_ii --------------------------
	.section	.nv.constant0._Z11conj_kernelP6float2S0_S0_S0_ii,"a",@progbits
	.sectionflags	@""
	.align	4
.nv.constant0._Z11conj_kernelP6float2S0_S0_S0_ii:
	.zero		936


//--------------------- .nv.constant0._Z11ssmf_kernelP6float2S0_S0_i --------------------------
	.section	.nv.constant0._Z11ssmf_kernelP6float2S0_S0_i,"a",@progbits
	.sectionflags	@""
	.align	4
.nv.constant0._Z11ssmf_kernelP6float2S0_S0_i:
	.zero		924


//--------------------- SYMBOLS --------------------------

	.type		.nv.reservedSmem.offset0,@object
	.size		.nv.reservedSmem.offset0,0x4
	.type		.nv.reservedSmem.cap,@object
	.size		.nv.reservedSmem.cap,0x4
